def attn_fwd(
    Q,
    K,
    V,
    Out,
    Lse,
    sm_scale,
    stride_qz,
    stride_qh,
    stride_qm,
    stride_qk,
    stride_kz,
    stride_kh,
    stride_kn,
    stride_kk,
    stride_vz,
    stride_vh,
    stride_vn,
    stride_vk,
    stride_oz,
    stride_oh,
    stride_om,
    stride_ok,
    seqlen_q,
    seqlen_k,
    BLOCK_M: tl.constexpr,
    BLOCK_N: tl.constexpr,
    HEAD_DIM: tl.constexpr,
    CAUSAL: tl.constexpr,
):
    start_m = tl.program_id(0)
    off_hz = tl.program_id(1)
    q_off = off_hz * stride_qh
    k_off = off_hz * stride_kh
    v_off = off_hz * stride_vh
    offs_m = start_m * BLOCK_M + tl.arange(0, BLOCK_M)
    offs_d = tl.arange(0, HEAD_DIM)
    offs_n = tl.arange(0, BLOCK_N)
    q_ptrs = Q + q_off + offs_m[:, None] * stride_qm + offs_d[None, :] * stride_qk
    k_ptrs = K + k_off + offs_d[:, None] * stride_kk + offs_n[None, :] * stride_kn
    v_ptrs = V + v_off + offs_n[:, None] * stride_vn + offs_d[None, :] * stride_vk
    m_i = tl.full([BLOCK_M], float("-inf"), dtype=tl.float32)
    l_i = tl.zeros([BLOCK_M], dtype=tl.float32) + 1.0
    acc = tl.zeros([BLOCK_M, HEAD_DIM], dtype=tl.float32)
    q = tl.load(q_ptrs)
    acc, l_i, m_i = _attn_fwd_inner(
        acc,
        l_i,
        m_i,
        q,
        k_ptrs,
        v_ptrs,
        sm_scale,
        stride_kn,
        stride_vn,
        start_m,
        seqlen_k,
        BLOCK_M,
        BLOCK_N,
        HEAD_DIM,
        CAUSAL,
    )
    acc = acc / l_i[:, None]
    lse = m_i + tl.math.log2(l_i) / 1.4426950408889634
    o_ptrs = (
        Out
        + off_hz * stride_oh
        + offs_m[:, None] * stride_om
        + offs_d[None, :] * stride_ok
    )
    tl.store(o_ptrs, acc.to(Out.dtype.element_ty))
    tl.store(Lse + off_hz * seqlen_q + offs_m, lse)

# config = {"BLOCK_M": 64, "BLOCK_N": 64, "HEAD_DIM": 64, "arch": "sm_100", "causal": false, "dtype": "bf16", "num_stages": 4, "num_warps": 4}
# arch = sm_100


// ===== COMPILED SASS (sm_100a) =====

	.target	sm_100a

	.elftype	@"ET_EXEC"


//--------------------- .note.nv.tkinfo           --------------------------
	.section	.note.nv.tkinfo,"",@"SHT_NOTE"
	.sectionflags	@"SHF_NOTE_NV_TKINFO"
	.tkinfo
        /*0018*/ 	.word	0x00000081
        /*0030*/ 	.string	""
        /*0030*/ 	.string	"ptxas-blackwell"
        /*0030*/ 	.string	"Cuda compilation tools, release 12.9, V12.9.86"
        /*0030*/ 	.string	"Build cuda_12.9.r12.9/compiler.36037853_0"
        /*0030*/ 	.string	"-v  -suppress-debug-info  -lineinfo  -arch sm_100a "



//--------------------- .note.nv.cuver            --------------------------
	.section	.note.nv.cuver,"",@"SHT_NOTE"
	.sectionflags	@"SHF_NOTE_NV_CUVER"
        /*0018*/ 	.short	0x0001
        /*001a*/ 	.short	0x0064
        /*001c*/ 	.short	0x0001
        /*001e*/ 	.short	0x0000
        /*0020*/ 	.short	0x0001
        /*0022*/ 	.short	0x0000


//--------------------- .nv.info                  --------------------------
	.section	.nv.info,"",@"SHT_CUDA_INFO"
	.align	4


	//----- nvinfo : EIATTR_REGCOUNT
	.align		4
        /*0000*/ 	.byte	0x04, 0x2f
        /*0002*/ 	.short	(.L_5 - .L_4)
	.align		4
.L_4:
        /*0004*/ 	.word	index@(attn_fwd)
        /*0008*/ 	.word	0x000000e8


	//----- nvinfo : EIATTR_FRAME_SIZE
	.align		4
.L_5:
        /*000c*/ 	.byte	0x04, 0x11
        /*000e*/ 	.short	(.L_7 - .L_6)
	.align		4
.L_6:
        /*0010*/ 	.word	index@($__internal_2_$__cuda_sm10x_tcgen05_guardrail_trap_unallocated_columns_being_dealloced)
        /*0014*/ 	.word	0x00000000


	//----- nvinfo : EIATTR_FRAME_SIZE
	.align		4
.L_7:
        /*0018*/ 	.byte	0x04, 0x11
        /*001a*/ 	.short	(.L_9 - .L_8)
	.align		4
.L_8:
        /*001c*/ 	.word	index@($__internal_1_$__cuda_sm10x_tcgen05_guardrail_trap_phase_invalid_during_alloc)
        /*0020*/ 	.word	0x00000000


	//----- nvinfo : EIATTR_FRAME_SIZE
	.align		4
.L_9:
        /*0024*/ 	.byte	0x04, 0x11
        /*0026*/ 	.short	(.L_11 - .L_10)
	.align		4
.L_10:
        /*0028*/ 	.word	index@($__internal_0_$__cuda_sm10x_tcgen05_guardrail_trap_col_being_dealloced_not_returned_by_alloc)
        /*002c*/ 	.word	0x00000000


	//----- nvinfo : EIATTR_FRAME_SIZE
	.align		4
.L_11:
        /*0030*/ 	.byte	0x04, 0x11
        /*0032*/ 	.short	(.L_13 - .L_12)
	.align		4
.L_12:
        /*0034*/ 	.word	index@(attn_fwd)
        /*0038*/ 	.word	0x00000000


	//----- nvinfo : EIATTR_MIN_STACK_SIZE
	.align		4
.L_13:
        /*003c*/ 	.byte	0x04, 0x12
        /*003e*/ 	.short	(.L_15 - .L_14)
	.align		4
.L_14:
        /*0040*/ 	.word	index@(attn_fwd)
        /*0044*/ 	.word	0x00000000
.L_15:


//--------------------- .nv.info.attn_fwd         --------------------------
	.section	.nv.info.attn_fwd,"",@"SHT_CUDA_INFO"
	.sectionflags	@""
	.align	4


	//----- nvinfo : EIATTR_CUDA_API_VERSION
	.align		4
        /*0000*/ 	.byte	0x04, 0x37
        /*0002*/ 	.short	(.L_17 - .L_16)
.L_16:
        /*0004*/ 	.word	0x00000081


	//----- nvinfo : EIATTR_KPARAM_INFO
	.align		4
.L_17:
        /*0008*/ 	.byte	0x04, 0x17
        /*000a*/ 	.short	(.L_19 - .L_18)
.L_18:
        /*000c*/ 	.word	0x00000000
        /*0010*/ 	.short	0x0019
        /*0012*/ 	.short	0x0080
        /*0014*/ 	.byte	0x00, 0xf4, 0x21, 0x00


	//----- nvinfo : EIATTR_KPARAM_INFO
	.align		4
.L_19:
        /*0018*/ 	.byte	0x04, 0x17
        /*001a*/ 	.short	(.L_21 - .L_20)
.L_20:
        /*001c*/ 	.word	0x00000000
        /*0020*/ 	.short	0x0018
        /*0022*/ 	.short	0x0078
        /*0024*/ 	.byte	0x00, 0xf4, 0x21, 0x00


	//----- nvinfo : EIATTR_KPARAM_INFO
	.align		4
.L_21:
        /*0028*/ 	.byte	0x04, 0x17
        /*002a*/ 	.short	(.L_23 - .L_22)
.L_22:
        /*002c*/ 	.word	0x00000000
        /*0030*/ 	.short	0x0017
        /*0032*/ 	.short	0x0070
        /*0034*/ 	.byte	0x00, 0xf0, 0x11, 0x00


	//----- nvinfo : EIATTR_KPARAM_INFO
	.align		4
.L_23:
        /*0038*/ 	.byte	0x04, 0x17
        /*003a*/ 	.short	(.L_25 - .L_24)
.L_24:
        /*003c*/ 	.word	0x00000000
        /*0040*/ 	.short	0x0016
        /*0042*/ 	.short	0x006c
        /*0044*/ 	.byte	0x00, 0xf0, 0x11, 0x00


	//----- nvinfo : EIATTR_KPARAM_INFO
	.align		4
.L_25:
        /*0048*/ 	.byte	0x04, 0x17
        /*004a*/ 	.short	(.L_27 - .L_26)
.L_26:
        /*004c*/ 	.word	0x00000000
        /*0050*/ 	.short	0x0015
        /*0052*/ 	.short	0x0068
        /*0054*/ 	.byte	0x00, 0xf0, 0x11, 0x00


	//----- nvinfo : EIATTR_KPARAM_INFO
	.align		4
.L_27:
        /*0058*/ 	.byte	0x04, 0x17
        /*005a*/ 	.short	(.L_29 - .L_28)
.L_28:
        /*005c*/ 	.word	0x00000000
        /*0060*/ 	.short	0x0014
        /*0062*/ 	.short	0x0064
        /*0064*/ 	.byte	0x00, 0xf0, 0x11, 0x00


	//----- nvinfo : EIATTR_KPARAM_INFO
	.align		4
.L_29:
        /*0068*/ 	.byte	0x04, 0x17
        /*006a*/ 	.short	(.L_31 - .L_30)
.L_30:
        /*006c*/ 	.word	0x00000000
        /*0070*/ 	.short	0x0013
        /*0072*/ 	.short	0x0060
        /*0074*/ 	.byte	0x00, 0xf0, 0x11, 0x00


	//----- nvinfo : EIATTR_KPARAM_INFO
	.align		4
.L_31:
        /*0078*/ 	.byte	0x04, 0x17
        /*007a*/ 	.short	(.L_33 - .L_32)
.L_32:
        /*007c*/ 	.word	0x00000000
        /*0080*/ 	.short	0x0012
        /*0082*/ 	.short	0x005c
        /*0084*/ 	.byte	0x00, 0xf0, 0x11, 0x00


	//----- nvinfo : EIATTR_KPARAM_INFO
	.align		4
.L_33:
        /*0088*/ 	.byte	0x04, 0x17
        /*008a*/ 	.short	(.L_35 - .L_34)
.L_34:
        /*008c*/ 	.word	0x00000000
        /*0090*/ 	.short	0x0011
        /*0092*/ 	.short	0x0058
        /*0094*/ 	.byte	0x00, 0xf0, 0x11, 0x00


	//----- nvinfo : EIATTR_KPARAM_INFO
	.align		4
.L_35:
        /*0098*/ 	.byte	0x04, 0x17
        /*009a*/ 	.short	(.L_37 - .L_36)
.L_36:
        /*009c*/ 	.word	0x00000000
        /*00a0*/ 	.short	0x0010
        /*00a2*/ 	.short	0x0054
        /*00a4*/ 	.byte	0x00, 0xf0, 0x11, 0x00


	//----- nvinfo : EIATTR_KPARAM_INFO
	.align		4
.L_37:
        /*00a8*/ 	.byte	0x04, 0x17
        /*00aa*/ 	.short	(.L_39 - .L_38)
.L_38:
        /*00ac*/ 	.word	0x00000000
        /*00b0*/ 	.short	0x000f
        /*00b2*/ 	.short	0x0050
        /*00b4*/ 	.byte	0x00, 0xf0, 0x11, 0x00


	//----- nvinfo : EIATTR_KPARAM_INFO
	.align		4
.L_39:
        /*00b8*/ 	.byte	0x04, 0x17
        /*00ba*/ 	.short	(.L_41 - .L_40)
.L_40:
        /*00bc*/ 	.word	0x00000000
        /*00c0*/ 	.short	0x000e
        /*00c2*/ 	.short	0x004c
        /*00c4*/ 	.byte	0x00, 0xf0, 0x11, 0x00


	//----- nvinfo : EIATTR_KPARAM_INFO
	.align		4
.L_41:
        /*00c8*/ 	.byte	0x04, 0x17
        /*00ca*/ 	.short	(.L_43 - .L_42)
.L_42:
        /*00cc*/ 	.word	0x00000000
        /*00d0*/ 	.short	0x000d
        /*00d2*/ 	.short	0x0048
        /*00d4*/ 	.byte	0x00, 0xf0, 0x11, 0x00


	//----- nvinfo : EIATTR_KPARAM_INFO
	.align		4
.L_43:
        /*00d8*/ 	.byte	0x04, 0x17
        /*00da*/ 	.short	(.L_45 - .L_44)
.L_44:
        /*00dc*/ 	.word	0x00000000
        /*00e0*/ 	.short	0x000c
        /*00e2*/ 	.short	0x0044
        /*00e4*/ 	.byte	0x00, 0xf0, 0x11, 0x00


	//----- nvinfo : EIATTR_KPARAM_INFO
	.align		4
.L_45:
        /*00e8*/ 	.byte	0x04, 0x17
        /*00ea*/ 	.short	(.L_47 - .L_46)
.L_46:
        /*00ec*/ 	.word	0x00000000
        /*00f0*/ 	.short	0x000b
        /*00f2*/ 	.short	0x0040
        /*00f4*/ 	.byte	0x00, 0xf0, 0x11, 0x00


	//----- nvinfo : EIATTR_KPARAM_INFO
	.align		4
.L_47:
        /*00f8*/ 	.byte	0x04, 0x17
        /*00fa*/ 	.short	(.L_49 - .L_48)
.L_48:
        /*00fc*/ 	.word	0x00000000
        /*0100*/ 	.short	0x000a
        /*0102*/ 	.short	0x003c
        /*0104*/ 	.byte	0x00, 0xf0, 0x11, 0x00


	//----- nvinfo : EIATTR_KPARAM_INFO
	.align		4
.L_49:
        /*0108*/ 	.byte	0x04, 0x17
        /*010a*/ 	.short	(.L_51 - .L_50)
.L_50:
        /*010c*/ 	.word	0x00000000
        /*0110*/ 	.short	0x0009
        /*0112*/ 	.short	0x0038
        /*0114*/ 	.byte	0x00, 0xf0, 0x11, 0x00


	//----- nvinfo : EIATTR_KPARAM_INFO
	.align		4
.L_51:
        /*0118*/ 	.byte	0x04, 0x17
        /*011a*/ 	.short	(.L_53 - .L_52)
.L_52:
        /*011c*/ 	.word	0x00000000
        /*0120*/ 	.short	0x0008
        /*0122*/ 	.short	0x0034
        /*0124*/ 	.byte	0x00, 0xf0, 0x11, 0x00


	//----- nvinfo : EIATTR_KPARAM_INFO
	.align		4
.L_53:
        /*0128*/ 	.byte	0x04, 0x17
        /*012a*/ 	.short	(.L_55 - .L_54)
.L_54:
        /*012c*/ 	.word	0x00000000
        /*0130*/ 	.short	0x0007
        /*0132*/ 	.short	0x0030
        /*0134*/ 	.byte	0x00, 0xf0, 0x11, 0x00


	//----- nvinfo : EIATTR_KPARAM_INFO
	.align		4
.L_55:
        /*0138*/ 	.byte	0x04, 0x17
        /*013a*/ 	.short	(.L_57 - .L_56)
.L_56:
        /*013c*/ 	.word	0x00000000
        /*0140*/ 	.short	0x0006
        /*0142*/ 	.short	0x002c
        /*0144*/ 	.byte	0x00, 0xf0, 0x11, 0x00


	//----- nvinfo : EIATTR_KPARAM_INFO
	.align		4
.L_57:
        /*0148*/ 	.byte	0x04, 0x17
        /*014a*/ 	.short	(.L_59 - .L_58)
.L_58:
        /*014c*/ 	.word	0x00000000
        /*0150*/ 	.short	0x0005
        /*0152*/ 	.short	0x0028
        /*0154*/ 	.byte	0x00, 0xf0, 0x11, 0x00


	//----- nvinfo : EIATTR_KPARAM_INFO
	.align		4
.L_59:
        /*0158*/ 	.byte	0x04, 0x17
        /*015a*/ 	.short	(.L_61 - .L_60)
.L_60:
        /*015c*/ 	.word	0x00000000
        /*0160*/ 	.short	0x0004
        /*0162*/ 	.short	0x0020
        /*0164*/ 	.byte	0x00, 0xf4, 0x21, 0x00


	//----- nvinfo : EIATTR_KPARAM_INFO
	.align		4
.L_61:
        /*0168*/ 	.byte	0x04, 0x17
        /*016a*/ 	.short	(.L_63 - .L_62)
.L_62:
        /*016c*/ 	.word	0x00000000
        /*0170*/ 	.short	0x0003
        /*0172*/ 	.short	0x0018
        /*0174*/ 	.byte	0x00, 0xf4, 0x21, 0x00


	//----- nvinfo : EIATTR_KPARAM_INFO
	.align		4
.L_63:
        /*0178*/ 	.byte	0x04, 0x17
        /*017a*/ 	.short	(.L_65 - .L_64)
.L_64:
        /*017c*/ 	.word	0x00000000
        /*0180*/ 	.short	0x0002
        /*0182*/ 	.short	0x0010
        /*0184*/ 	.byte	0x00, 0xf4, 0x21, 0x00


	//----- nvinfo : EIATTR_KPARAM_INFO
	.align		4
.L_65:
        /*0188*/ 	.byte	0x04, 0x17
        /*018a*/ 	.short	(.L_67 - .L_66)
.L_66:
        /*018c*/ 	.word	0x00000000
        /*0190*/ 	.short	0x0001
        /*0192*/ 	.short	0x0008
        /*0194*/ 	.byte	0x00, 0xf4, 0x21, 0x00


	//----- nvinfo : EIATTR_KPARAM_INFO
	.align		4
.L_67:
        /*0198*/ 	.byte	0x04, 0x17
        /*019a*/ 	.short	(.L_69 - .L_68)
.L_68:
        /*019c*/ 	.word	0x00000000
        /*01a0*/ 	.short	0x0000
        /*01a2*/ 	.short	0x0000
        /*01a4*/ 	.byte	0x00, 0xf4, 0x21, 0x00


	//----- nvinfo : EIATTR_AT_ENTRY_FRAGMENTS
	.align		4
.L_69:
        /*01a8*/ 	.byte	0x04, 0x4f
        /*01aa*/ 	.short	(.L_71 - .L_70)


	//   ....[0]....
.L_70:
        /*01ac*/ 	.word	0x00000004


	//----- nvinfo : EIATTR_RESERVED_SMEM_USED
	.align		4
.L_71:
        /*01b0*/ 	.byte	0x01, 0x41
	.zero		2


	//----- nvinfo : EIATTR_SPARSE_MMA_MASK
	.align		4
        /*01b4*/ 	.byte	0x03, 0x50
        /*01b6*/ 	.short	0x0000


	//----- nvinfo : EIATTR_TCGEN05_1CTA_USED
	.align		4
        /*01b8*/ 	.byte	0x01, 0x51
	.zero		2


	//----- nvinfo : EIATTR_MAXREG_COUNT
	.align		4
        /*01bc*/ 	.byte	0x03, 0x1b
        /*01be*/ 	.short	0x00ff


	//----- nvinfo : EIATTR_NUM_BARRIERS
	.align		4
        /*01c0*/ 	.byte	0x02, 0x4c
        /*01c2*/ 	.byte	0x01
	.zero		1


	//----- nvinfo : EIATTR_INT_WARP_WIDE_INSTR_OFFSETS
	.align		4
        /*01c4*/ 	.byte	0x04, 0x31
        /*01c6*/ 	.short	(.L_73 - .L_72)


	//   ....[0]....
.L_72:
        /*01c8*/ 	.word	0x00001550


	//   ....[1]....
        /*01cc*/ 	.word	0x00001560


	//   ....[2]....
        /*01d0*/ 	.word	0x00001bf0


	//   ....[3]....
        /*01d4*/ 	.word	0x00001c80


	//   ....[4]....
        /*01d8*/ 	.word	0x00004650


	//   ....[5]....
        /*01dc*/ 	.word	0x00007a50


	//   ....[6]....
        /*01e0*/ 	.word	0x00007aa0


	//----- nvinfo : EIATTR_COOP_GROUP_MASK_REGIDS
	.align		4
.L_73:
        /*01e4*/ 	.byte	0x04, 0x29
        /*01e6*/ 	.short	(.L_75 - .L_74)


	//   ....[0]....
.L_74:
        /*01e8*/ 	.word	0xffffffff


	//   ....[1]....
        /*01ec*/ 	.word	0xffffffff


	//   ....[2]....
        /*01f0*/ 	.word	0xffffffff


	//   ....[3]....
        /*01f4*/ 	.word	0xffffffff


	//   ....[4]....
        /*01f8*/ 	.word	0xffffffff


	//   ....[5]....
        /*01fc*/ 	.word	0xffffffff


	//   ....[6]....
        /*0200*/ 	.word	0xffffffff


	//   ....[7]....
        /*0204*/ 	.word	0xffffffff


	//----- nvinfo : EIATTR_COOP_GROUP_INSTR_OFFSETS
	.align		4
.L_75:
        /*0208*/ 	.byte	0x04, 0x28
        /*020a*/ 	.short	(.L_77 - .L_76)


	//   ....[0]....
.L_76:
        /*020c*/ 	.word	0x00000050


	//   ....[1]....
        /*0210*/ 	.word	0x00000310


	//   ....[2]....
        /*0214*/ 	.word	0x000026e0


	//   ....[3]....
        /*0218*/ 	.word	0x00003820


	//   ....[4]....
        /*021c*/ 	.word	0x00004d80


	//   ....[5]....
        /*0220*/ 	.word	0x000055b0


	//   ....[6]....
        /*0224*/ 	.word	0x000078e0


	//   ....[7]....
        /*0228*/ 	.word	0x00007b50


	//----- nvinfo : EIATTR_VRC_CTA_INIT_COUNT
	.align		4
.L_77:
        /*022c*/ 	.byte	0x02, 0x4a
        /*022e*/ 	.byte	0x80
	.zero		1


	//----- nvinfo : EIATTR_MBARRIER_INSTR_OFFSETS
	.align		4
        /*0230*/ 	.byte	0x04, 0x39
        /*0232*/ 	.short	(.L_79 - .L_78)


	//   ....[0]....
.L_78:
        /*0234*/ 	.word	0x000019a0
        /*0238*/ 	.word	0x000000ff
        /*023c*/ 	.word	0x00000000
        /*0240*/ 	.short	0x0100
        /*0242*/ 	.byte	0x0d
	.zero		1


	//   ....[1]....
        /*0244*/ 	.word	0x00001c70
        /*0248*/ 	.word	0x000000ff
        /*024c*/ 	.word	0x00008008
        /*0250*/ 	.short	0x0100
        /*0252*/ 	.byte	0x0a
	.zero		1


	//   ....[2]....
        /*0254*/ 	.word	0x00001ed0
        /*0258*/ 	.word	0x000000ff
        /*025c*/ 	.word	0x00004000
        /*0260*/ 	.short	0x0100
        /*0262*/ 	.byte	0x0a
	.zero		1


	//   ....[3]....
        /*0264*/ 	.word	0x00002120
        /*0268*/ 	.word	0x000000ff
        /*026c*/ 	.word	0x00004000
        /*0270*/ 	.short	0x010a
        /*0272*/ 	.byte	0x0a
	.zero		1


	//   ....[4]....
        /*0274*/ 	.word	0x00002280
        /*0278*/ 	.word	0x000000ff
        /*027c*/ 	.word	0x00004000
        /*0280*/ 	.short	0x0108
        /*0282*/ 	.byte	0x0a
	.zero		1


	//   ....[5]....
        /*0284*/ 	.word	0x00004890
        /*0288*/ 	.word	0x000000ff
        /*028c*/ 	.word	0x00008010
        /*0290*/ 	.short	0x0100
        /*0292*/ 	.byte	0x0a
	.zero		1


	//   ....[6]....
        /*0294*/ 	.word	0x000049f0
        /*0298*/ 	.word	0x000000ff
        /*029c*/ 	.word	0x00008010
        /*02a0*/ 	.short	0x010a
        /*02a2*/ 	.byte	0x0a
	.zero		1


	//   ....[7]....
        /*02a4*/ 	.word	0x00004a60
        /*02a8*/ 	.word	0x000000ff
        /*02ac*/ 	.word	0x00008010
        /*02b0*/ 	.short	0x0108
        /*02b2*/ 	.byte	0x0a
	.zero		1


	//   ....[8]....
        /*02b4*/ 	.word	0x00005300
        /*02b8*/ 	.word	0x000000ff
        /*02bc*/ 	.word	0x00000000
        /*02c0*/ 	.short	0x010a
        /*02c2*/ 	.byte	0x0d
	.zero		1


	//   ....[9]....
        /*02c4*/ 	.word	0x000063b0
        /*02c8*/ 	.word	0x000000ff
        /*02cc*/ 	.word	0x00000000
        /*02d0*/ 	.short	0x010a
        /*02d2*/ 	.byte	0x0d
	.zero		1


	//   ....[10]....
        /*02d4*/ 	.word	0x00006550
        /*02d8*/ 	.word	0x000000ff
        /*02dc*/ 	.word	0x00008000
        /*02e0*/ 	.short	0x0108
        /*02e2*/ 	.byte	0x0a
	.zero		1


	//   ....[11]....
        /*02e4*/ 	.word	0x00006650
        /*02e8*/ 	.word	0x000000ff
        /*02ec*/ 	.word	0x00008008
        /*02f0*/ 	.short	0x0108
        /*02f2*/ 	.byte	0x0a
	.zero		1


	//   ....[12]....
        /*02f4*/ 	.word	0x00007b70
        /*02f8*/ 	.word	0x000000ff
        /*02fc*/ 	.word	0x00004000
        /*0300*/ 	.short	0x010a
        /*0302*/ 	.byte	0x0a
	.zero		1


	//   ....[13]....
        /*0304*/ 	.word	0x00007ba0
        /*0308*/ 	.word	0x000000ff
        /*030c*/ 	.word	0x00008010
        /*0310*/ 	.short	0x010a
        /*0312*/ 	.byte	0x0a
	.zero		1


	//   ....[14]....
        /*0314*/ 	.word	0x00007bd0
        /*0318*/ 	.word	0x000000ff
        /*031c*/ 	.word	0x00000000
        /*0320*/ 	.short	0x010a
        /*0322*/ 	.byte	0x0d
	.zero		1


	//   ....[15]....
        /*0324*/ 	.word	0x00007c00
        /*0328*/ 	.word	0x000000ff
        /*032c*/ 	.word	0x00000000
        /*0330*/ 	.short	0x010a
        /*0332*/ 	.byte	0x0d
	.zero		1


	//----- nvinfo : EIATTR_NUM_MBARRIERS
	.align		4
.L_79:
        /*0334*/ 	.byte	0x03, 0x38
        /*0336*/ 	.short	0xffff


	//----- nvinfo : EIATTR_EXIT_INSTR_OFFSETS
	.align		4
        /*0338*/ 	.byte	0x04, 0x1c
        /*033a*/ 	.short	(.L_81 - .L_80)


	//   ....[0]....
.L_80:
        /*033c*/ 	.word	0x00007b60


	//----- nvinfo : EIATTR_REQNTID
	.align		4
.L_81:
        /*0340*/ 	.byte	0x04, 0x10
        /*0342*/ 	.short	(.L_83 - .L_82)
.L_82:
        /*0344*/ 	.word	0x00000080
        /*0348*/ 	.word	0x00000001
        /*034c*/ 	.word	0x00000001


	//----- nvinfo : EIATTR_CRS_STACK_SIZE
	.align		4
.L_83:
        /*0350*/ 	.byte	0x04, 0x1e
        /*0352*/ 	.short	(.L_85 - .L_84)
.L_84:
        /*0354*/ 	.word	0x00000000


	//----- nvinfo : EIATTR_CBANK_PARAM_SIZE
	.align		4
.L_85:
        /*0358*/ 	.byte	0x03, 0x19
        /*035a*/ 	.short	0x0088


	//----- nvinfo : EIATTR_PARAM_CBANK
	.align		4
        /*035c*/ 	.byte	0x04, 0x0a
        /*035e*/ 	.short	(.L_87 - .L_86)
	.align		4
.L_86:
        /*0360*/ 	.word	index@(.nv.constant0.attn_fwd)
        /*0364*/ 	.short	0x0380
        /*0366*/ 	.short	0x0088


	//----- nvinfo : EIATTR_SW_WAR
	.align		4
.L_87:
        /*0368*/ 	.byte	0x04, 0x36
        /*036a*/ 	.short	(.L_89 - .L_88)
.L_88:
        /*036c*/ 	.word	0x00000008
.L_89:


//--------------------- .nv.compat                --------------------------
	.section	.nv.compat,"",@"SHT_CUDA_COMPAT_INFO"
	.align	4
        /*0000*/ 	.byte	0x02, 0x02, 0x02, 0x00, 0x02, 0x05, 0x05, 0x00, 0x02, 0x03, 0x00, 0x00, 0x02, 0x06, 0x01, 0x00


//--------------------- .nv.callgraph             --------------------------
	.section	.nv.callgraph,"",@"SHT_CUDA_CALLGRAPH"
	.align	4
	.sectionentsize	8
	.align		4
        /*0000*/ 	.word	0x00000000
	.align		4
        /*0004*/ 	.word	0xffffffff
	.align		4
        /*0008*/ 	.word	0x00000000
	.align		4
        /*000c*/ 	.word	0xfffffffe
	.align		4
        /*0010*/ 	.word	0x00000000
	.align		4
        /*0014*/ 	.word	0xfffffffd
	.align		4
        /*0018*/ 	.word	0x00000000
	.align		4
        /*001c*/ 	.word	0xfffffffc


//--------------------- .nv.constant4             --------------------------
	.section	.nv.constant4,"a",@progbits
	.align	8
	.align		8
.nv.constant4:
        /*0000*/ 	.dword	_$_str


//--------------------- .text.attn_fwd            --------------------------
	.section	.text.attn_fwd,"ax",@progbits
	.align	128
        .global         attn_fwd
        .type           attn_fwd,@function
        .size           attn_fwd,(.L_x_28 - attn_fwd)
        .other          attn_fwd,@"STO_CUDA_ENTRY STV_DEFAULT"
attn_fwd:
.text.attn_fwd:
[----:B------:R-:W0:Y:S01]  /*0000*/  LDC R1, c[0x0][0x37c] ;  /* 0x0000df00ff017b82 */ /* 0x000e220000000800 */
[----:B------:R-:W1:Y:S02]  /*0010*/  S2R R0, SR_TID.X ;  /* 0x0000000000007919 */ /* 0x000e640000002100 */
[----:B-1----:R-:W-:-:S13]  /*0020*/  ISETP.GE.U32.AND P0, PT, R0, 0x20, PT ;  /* 0x000000200000780c */ /* 0x002fda0003f06070 */
[----:B------:R-:W-:Y:S05]  /*0030*/  @P0 BRA `(.L_x_0) ;  /* 0x0000000000b80947 */ /* 0x000fea0003800000 */
[----:B------:R-:W1:Y:S01]  /*0040*/  S2UR UR6, SR_CgaCtaId ;  /* 0x00000000000679c3 */ /* 0x000e620000008800 */
[----:B------:R-:W-:Y:S01]  /*0050*/  NOP ;  /* 0x0000000000007918 */ /* 0x000fe20000000000 */
[----:B------:R-:W-:Y:S02]  /*0060*/  UMOV UR4, 0x40 ;  /* 0x0000004000047882 */ /* 0x000fe40000000000 */
[----:B-1----:R-:W-:-:S09]  /*0070*/  ULEA UR4, UR6, UR4, 0x18 ;  /* 0x0000000406047291 */ /* 0x002fd2000f8ec0ff */
[----:B------:R-:W1:Y:S01]  /*0080*/  LDS.U8 R2, [UR4] ;  /* 0x00000004ff027984 */ /* 0x000e620008000000 */
[----:B------:R-:W-:Y:S02]  /*0090*/  UMOV UR4, 0x400 ;  /* 0x0000040000047882 */ /* 0x000fe40000000000 */
[----:B------:R-:W-:Y:S01]  /*00a0*/  ULEA UR4, UR6, UR4, 0x18 ;  /* 0x0000000406047291 */ /* 0x000fe2000f8ec0ff */
[----:B-1----:R-:W-:-:S13]  /*00b0*/  ISETP.NE.AND P1, PT, R2, RZ, PT ;  /* 0x000000ff0200720c */ /* 0x002fda0003f25270 */
[----:B------:R-:W-:Y:S05]  /*00c0*/  @P1 BRA `(.L_x_1) ;  /* 0x00000000007c1947 */ /* 0x000fea0003800000 */
[----:B------:R-:W-:-:S13]  /*00d0*/  ELECT P1, URZ, PT ;  /* 0x0000000000ff782f */ /* 0x000fda0003820000 */
[----:B------:R-:W-:Y:S05]  /*00e0*/  @!P1 BRA `(.L_x_2) ;  /* 0x0000000000849947 */ /* 0x000fea0003800000 */
[----:B------:R-:W-:Y:S01]  /*00f0*/  UMOV UR5, 0x4 ;  /* 0x0000000400057882 */ /* 0x000fe20000000000 */
[----:B------:R-:W-:Y:S02]  /*0100*/  HFMA2 R5, -RZ, RZ, 0, 5.9604644775390625e-08 ;  /* 0x00000001ff057431 */ /* 0x000fe400000001ff */
[----:B------:R-:W-:Y:S02]  /*0110*/  IMAD.MOV.U32 R3, RZ, RZ, 0xf ;  /* 0x0000000fff037424 */ /* 0x000fe400078e00ff */
[----:B------:R-:W-:Y:S04]  /*0120*/  DEPBAR.LE SB1, 0x36 ;  /* 0x00009d800000791a */ /* 0x000fe80000000000 */
[----:B------:R-:W1:Y:S02]  /*0130*/  UTCATOMSWS.FIND_AND_SET.ALIGN UP0, UR5, UR5 ;  /* 0x00000005000575e3 */ /* 0x000e640008000800 */
[----:B-1----:R-:W-:-:S04]  /*0140*/  PLOP3.LUT P1, PT, PT, PT, UP0, 0x80, 0x8 ;  /* 0x000000000008781c */ /* 0x002fc80003f2f008 */
[----:B------:R-:W-:-:S04]  /*0150*/  SEL R2, RZ, 0xffffffff, !P1 ;  /* 0xffffffffff027807 */ /* 0x000fc80004800000 */
[----:B------:R-:W-:Y:S02]  /*0160*/  ISETP.NE.AND P1, PT, R2, RZ, PT ;  /* 0x000000ff0200720c */ /* 0x000fe40003f25270 */
[----:B------:R-:W-:-:S11]  /*0170*/  MOV R2, UR5 ;  /* 0x0000000500027c02 */ /* 0x000fd60008000f00 */
[----:B------:R-:W-:Y:S05]  /*0180*/  @P1 BRA `(.L_x_3) ;  /* 0x0000000000241947 */ /* 0x000fea0003800000 */
.L_x_4:
[----:B------:R-:W-:Y:S05]  /*0190*/  NANOSLEEP 0x64 ;  /* 0x000000640000795d */ /* 0x000fea0003800000 */
[----:B------:R-:W-:-:S05]  /*01a0*/  UMOV UR5, 0x4 ;  /* 0x0000000400057882 */ /* 0x000fca0000000000 */
[----:B------:R-:W-:Y:S04]  /*01b0*/  DEPBAR.LE SB1, 0x36 ;  /* 0x00009d800000791a */ /* 0x000fe80000000000 */
[----:B------:R-:W1:Y:S02]  /*01c0*/  UTCATOMSWS.FIND_AND_SET.ALIGN UP0, UR5, UR5 ;  /* 0x00000005000575e3 */ /* 0x000e640008000800 */
[----:B-1----:R-:W-:-:S04]  /*01d0*/  PLOP3.LUT P1, PT, PT, PT, UP0, 0x80, 0x8 ;  /* 0x000000000008781c */ /* 0x002fc80003f2f008 */
[----:B------:R-:W-:-:S04]  /*01e0*/  SEL R2, RZ, 0xffffffff, !P1 ;  /* 0xffffffffff027807 */ /* 0x000fc80004800000 */
[----:B------:R-:W-:Y:S01]  /*01f0*/  ISETP.NE.AND P1, PT, R2, RZ, PT ;  /* 0x000000ff0200720c */ /* 0x000fe20003f25270 */
[----:B------:R-:W-:-:S12]  /*0200*/  IMAD.U32 R2, RZ, RZ, UR5 ;  /* 0x00000005ff027e24 */ /* 0x000fd8000f8e00ff */
[----:B------:R-:W-:Y:S05]  /*0210*/  @!P1 BRA `(.L_x_4) ;  /* 0xfffffffc00dc9947 */ /* 0x000fea000383ffff */
.L_x_3:
[C---:B------:R-:W-:Y:S01]  /*0220*/  IADD3 R4, PT, PT, R2.reuse, 0x10, RZ ;  /* 0x0000001002047810 */ /* 0x040fe20007ffe0ff */
[----:B------:R-:W-:Y:S01]  /*0230*/  UMOV UR5, 0x50 ;  /* 0x0000005000057882 */ /* 0x000fe20000000000 */
[----:B------:R-:W-:Y:S01]  /*0240*/  SHF.L.U32 R3, R3, R2, RZ ;  /* 0x0000000203037219 */ /* 0x000fe200000006ff */
[----:B------:R-:W-:Y:S01]  /*0250*/  ULEA UR5, UR6, UR5, 0x18 ;  /* 0x0000000506057291 */ /* 0x000fe2000f8ec0ff */
[----:B------:R-:W-:Y:S01]  /*0260*/  SHF.L.U32 R4, R5, R4, RZ ;  /* 0x0000000405047219 */ /* 0x000fe200000006ff */
[----:B------:R-:W-:-:S03]  /*0270*/  IMAD.SHL.U32 R2, R2, 0x20, RZ ;  /* 0x0000002002027824 */ /* 0x000fc600078e00ff */
[----:B------:R-:W-:-:S05]  /*0280*/  LOP3.LUT R3, R4, R3, RZ, 0xfc, !PT ;  /* 0x0000000304037212 */ /* 0x000fca00078efcff */
[----:B------:R1:W-:Y:S04]  /*0290*/  ATOMS.OR RZ, [UR5], R3 ;  /* 0x00000003ffff798c */ /* 0x0003e8000b000005 */
[----:B------:R1:W-:Y:S01]  /*02a0*/  STS [UR4], R2 ;  /* 0x00000002ff007988 */ /* 0x0003e20008000804 */
[----:B------:R-:W-:Y:S05]  /*02b0*/  BRA `(.L_x_2) ;  /* 0x0000000000107947 */ /* 0x000fea0003800000 */
.L_x_1:
[----:B------:R-:W-:-:S05]  /*02c0*/  MOV R2, 0xffffffff ;  /* 0xffffffff00027802 */ /* 0x000fca0000000f00 */
[----:B------:R1:W-:Y:S02]  /*02d0*/  STS [UR4], R2 ;  /* 0x00000002ff007988 */ /* 0x0003e40008000804 */
[----:B-1----:R-:W-:-:S07]  /*02e0*/  MOV R2, 0x300 ;  /* 0x0000030000027802 */ /* 0x002fce0000000f00 */
[----:B0-----:R-:W-:Y:S05]  /*02f0*/  CALL.REL.NOINC `($__internal_1_$__cuda_sm10x_tcgen05_guardrail_trap_phase_invalid_during_alloc) ;  /* 0x0000007800587944 */ /* 0x001fea0003c00000 */
.L_x_2:
[----:B------:R-:W-:Y:S05]  /*0300*/  WARPSYNC.ALL ;  /* 0x0000000000007948 */ /* 0x000fea0003800000 */
[----:B------:R-:W-:Y:S01]  /*0310*/  NOP ;  /* 0x0000000000007918 */ /* 0x000fe20000000000 */
.L_x_0:
[----:B-1----:R-:W1:Y:S01]  /*0320*/  S2R R3, SR_CTAID.X ;  /* 0x0000000000037919 */ /* 0x002e620000002500 */
[----:B------:R-:W2:Y:S01]  /*0330*/  S2UR UR7, SR_CTAID.Y ;  /* 0x00000000000779c3 */ /* 0x000ea20000002600 */
[----:B------:R-:W2:Y:S01]  /*0340*/  LDCU.64 UR4, c[0x0][0x3b0] ;  /* 0x00007600ff0477ac */ /* 0x000ea20008000a00 */
[----:B------:R-:W-:Y:S02]  /*0350*/  LOP3.LUT R36, R0, 0x3f, RZ, 0xc0, !PT ;  /* 0x0000003f00247812 */ /* 0x000fe400078ec0ff */
[----:B------:R-:W-:Y:S01]  /*0360*/  SHF.R.U32.HI R2, RZ, 0x6, R0 ;  /* 0x00000006ff027819 */ /* 0x000fe20000011600 */
[----:B------:R-:W-:Y:S01]  /*0370*/  UMOV UR10, 0x400 ;  /* 0x00000400000a7882 */ /* 0x000fe20000000000 */
[----:B------:R-:W3:Y:S02]  /*0380*/  LDCU.64 UR28, c[0x0][0x358] ;  /* 0x00006b00ff1c77ac */ /* 0x000ee40008000a00 */
[----:B------:R-:W4:Y:S01]  /*0390*/  S2UR UR6, SR_CgaCtaId ;  /* 0x00000000000679c3 */ /* 0x000f220000008800 */
[----:B------:R-:W-:-:S07]  /*03a0*/  SGXT.U32 R2, R2, 0x1 ;  /* 0x000000010202781a */ /* 0x000fce0000000000 */
[----:B------:R-:W0:Y:S08]  /*03b0*/  LDC.64 R18, c[0x0][0x380] ;  /* 0x0000e000ff127b82 */ /* 0x000e300000000a00 */
[----:B------:R-:W3:Y:S01]  /*03c0*/  LDC R22, c[0x0][0x3b8] ;  /* 0x0000ee00ff167b82 */ /* 0x000ee20000000800 */
[----:B--2---:R-:W-:-:S04]  /*03d0*/  UIMAD UR4, UR7, UR4, URZ ;  /* 0x00000004070472a4 */ /* 0x004fc8000f8e02ff */
[----:B------:R-:W-:Y:S01]  /*03e0*/  USHF.L.U32 UR8, UR4, 0x1, URZ ;  /* 0x0000000104087899 */ /* 0x000fe200080006ff */
[----:B-1----:R-:W-:Y:S01]  /*03f0*/  IMAD R3, R3, 0x40, R36 ;  /* 0x0000004003037824 */ /* 0x002fe200078e0224 */
[----:B----4-:R-:W-:Y:S01]  /*0400*/  ULEA UR10, UR6, UR10, 0x18 ;  /* 0x0000000a060a7291 */ /* 0x010fe2000f8ec0ff */
[----:B------:R-:W-:Y:S02]  /*0410*/  BAR.SYNC.DEFER_BLOCKING 0x0 ;  /* 0x0000000000007b1d */ /* 0x000fe40000010000 */
[----:B------:R-:W-:Y:S01]  /*0420*/  IMAD R4, R3, UR5, RZ ;  /* 0x0000000503047c24 */ /* 0x000fe2000f8e02ff */
[----:B------:R-:W-:-:S05]  /*0430*/  UIMAD.WIDE UR4, UR4, 0x2, URZ ;  /* 0x00000002040478a5 */ /* 0x000fca000f8e02ff */
[----:B------:R-:W1:Y:S01]  /*0440*/  LDC.64 R160, c[0x0][0x3c0] ;  /* 0x0000f000ffa07b82 */ /* 0x000e620000000a00 */
[C---:B------:R-:W-:Y:S01]  /*0450*/  SHF.L.U32 R5, R4.reuse, 0x1, RZ ;  /* 0x0000000104057819 */ /* 0x040fe200000006ff */
[----:B------:R-:W-:-:S03]  /*0460*/  IMAD.HI R4, R4, 0x2, RZ ;  /* 0x0000000204047827 */ /* 0x000fc600078e02ff */
[----:B0-----:R-:W-:Y:S01]  /*0470*/  IADD3 R18, P1, P2, R5, UR8, R18 ;  /* 0x0000000805127c10 */ /* 0x001fe2000fa3e012 */
[----:B------:R-:W0:Y:S01]  /*0480*/  LDCU UR4, c[0x0][0x3c8] ;  /* 0x00007900ff0477ac */ /* 0x000e220008000800 */
[----:B---3--:R-:W-:Y:S02]  /*0490*/  IMAD R5, R2, R22, RZ ;  /* 0x0000001602057224 */ /* 0x008fe400078e02ff */
[----:B------:R-:W-:Y:S01]  /*04a0*/  IADD3.X R20, PT, PT, R4, UR5, R19, P1, P2 ;  /* 0x0000000504147c10 */ /* 0x000fe20008fe4413 */
[----:B------:R-:W2:Y:S01]  /*04b0*/  LDC.64 R68, c[0x0][0x388] ;  /* 0x0000e200ff447b82 */ /* 0x000ea20000000a00 */
[C---:B------:R-:W-:Y:S01]  /*04c0*/  IMAD R7, R22.reuse, 0x2, R5 ;  /* 0x0000000216077824 */ /* 0x040fe200078e0205 */
[----:B------:R-:W-:Y:S01]  /*04d0*/  LEA R4, P1, R5, R18, 0x1 ;  /* 0x0000001205047211 */ /* 0x000fe200078208ff */
[----:B------:R-:W3:Y:S03]  /*04e0*/  LDS R45, [UR10] ;  /* 0x0000000aff2d7984 */ /* 0x000ee60008000800 */
[----:B------:R-:W-:-:S02]  /*04f0*/  LEA R9, R22, R7, 0x1 ;  /* 0x0000000716097211 */ /* 0x000fc400078e08ff */
[----:B------:R-:W-:Y:S01]  /*0500*/  LEA.HI.X.SX32 R5, R5, R20, 0x1, P1 ;  /* 0x0000001405057211 */ /* 0x000fe200008f0eff */
[----:B------:R-:W-:Y:S01]  /*0510*/  BAR.SYNC.DEFER_BLOCKING 0x0 ;  /* 0x0000000000007b1d */ /* 0x000fe20000010000 */
[-C--:B------:R-:W-:Y:S01]  /*0520*/  LEA R8, P1, R9, R18.reuse, 0x1 ;  /* 0x0000001209087211 */ /* 0x080fe200078208ff */
[----:B------:R-:W-:Y:S01]  /*0530*/  IMAD R11, R22, 0x2, R9 ;  /* 0x00000002160b7824 */ /* 0x000fe200078e0209 */
[----:B------:R-:W-:-:S04]  /*0540*/  LEA R6, P2, R7, R18, 0x1 ;  /* 0x0000001207067211 */ /* 0x000fc800078408ff */
[C---:B------:R-:W-:Y:S02]  /*0550*/  LEA R13, R22.reuse, R11, 0x1 ;  /* 0x0000000b160d7211 */ /* 0x040fe400078e08ff */
[-C--:B------:R-:W-:Y:S02]  /*0560*/  LEA.HI.X.SX32 R9, R9, R20.reuse, 0x1, P1 ;  /* 0x0000001409097211 */ /* 0x080fe400008f0eff */
[----:B------:R-:W-:Y:S01]  /*0570*/  LEA.HI.X.SX32 R7, R7, R20, 0x1, P2 ;  /* 0x0000001407077211 */ /* 0x000fe200010f0eff */
[----:B------:R-:W-:Y:S01]  /*0580*/  IMAD R15, R22, 0x2, R13 ;  /* 0x00000002160f7824 */ /* 0x000fe200078e020d */
[C---:B------:R-:W-:Y:S01]  /*0590*/  LEA R10, P1, R11.reuse, R18, 0x1 ;  /* 0x000000120b0a7211 */ /* 0x040fe200078208ff */
[----:B------:R4:W5:Y:S03]  /*05a0*/  LDG.E.U16 R32, desc[UR28][R4.64] ;  /* 0x0000001c04207981 */ /* 0x000966000c1e1500 */
[----:B------:R-:W-:Y:S01]  /*05b0*/  LEA.HI.X.SX32 R11, R11, R20, 0x1, P1 ;  /* 0x000000140b0b7211 */ /* 0x000fe200008f0eff */
[----:B------:R-:W5:Y:S01]  /*05c0*/  LDG.E.U16 R19, desc[UR28][R6.64] ;  /* 0x0000001c06137981 */ /* 0x000f62000c1e1500 */
[----:B------:R-:W-:-:S03]  /*05d0*/  LEA R12, P1, R13, R18, 0x1 ;  /* 0x000000120d0c7211 */ /* 0x000fc600078208ff */
[----:B------:R0:W5:Y:S01]  /*05e0*/  LDG.E.U16 R21, desc[UR28][R10.64] ;  /* 0x0000001c0a157981 */ /* 0x000162000c1e1500 */
[----:B----4-:R-:W-:-:S03]  /*05f0*/  LEA R5, R22, R15, 0x1 ;  /* 0x0000000f16057211 */ /* 0x010fc600078e08ff */
[----:B------:R-:W5:Y:S01]  /*0600*/  LDG.E.U16 R34, desc[UR28][R8.64] ;  /* 0x0000001c08227981 */ /* 0x000f62000c1e1500 */
[----:B------:R-:W-:Y:S01]  /*0610*/  LEA.HI.X.SX32 R13, R13, R20, 0x1, P1 ;  /* 0x000000140d0d7211 */ /* 0x000fe200008f0eff */
[----:B------:R-:W-:Y:S01]  /*0620*/  IMAD R16, R22, 0x2, R5 ;  /* 0x0000000216107824 */ /* 0x000fe200078e0205 */
[----:B------:R-:W-:-:S03]  /*0630*/  LEA R14, P1, R15, R18, 0x1 ;  /* 0x000000120f0e7211 */ /* 0x000fc600078208ff */
[----:B------:R4:W5:Y:S01]  /*0640*/  LDG.E.U16 R38, desc[UR28][R12.64] ;  /* 0x0000001c0c267981 */ /* 0x000962000c1e1500 */
[----:B------:R-:W-:-:S05]  /*0650*/  LEA R17, R22, R16, 0x1 ;  /* 0x0000001016117211 */ /* 0x000fca00078e08ff */
[----:B0-----:R-:W-:Y:S01]  /*0660*/  IMAD R11, R22, 0x2, R17 ;  /* 0x00000002160b7824 */ /* 0x001fe200078e0211 */
[----:B------:R-:W-:Y:S02]  /*0670*/  LEA.HI.X.SX32 R15, R15, R20, 0x1, P1 ;  /* 0x000000140f0f7211 */ /* 0x000fe400008f0eff */
[CC--:B------:R-:W-:Y:S02]  /*0680*/  LEA R4, P1, R5.reuse, R18.reuse, 0x1 ;  /* 0x0000001205047211 */ /* 0x0c0fe400078208ff */
[----:B------:R-:W-:Y:S01]  /*0690*/  LEA R6, P2, R16, R18, 0x1 ;  /* 0x0000001210067211 */ /* 0x000fe200078408ff */
[----:B------:R0:W5:Y:S01]  /*06a0*/  LDG.E.U16 R23, desc[UR28][R14.64] ;  /* 0x0000001c0e177981 */ /* 0x000162000c1e1500 */
[----:B----4-:R-:W-:Y:S02]  /*06b0*/  LEA R13, R22, R11, 0x1 ;  /* 0x0000000b160d7211 */ /* 0x010fe400078e08ff */
[-C--:B------:R-:W-:Y:S02]  /*06c0*/  LEA.HI.X.SX32 R5, R5, R20.reuse, 0x1, P1 ;  /* 0x0000001405057211 */ /* 0x080fe400008f0eff */
[----:B------:R-:W-:Y:S01]  /*06d0*/  LEA.HI.X.SX32 R7, R16, R20, 0x1, P2 ;  /* 0x0000001410077211 */ /* 0x000fe200010f0eff */
[C---:B------:R-:W-:Y:S01]  /*06e0*/  IMAD R16, R22.reuse, 0x2, R13 ;  /* 0x0000000216107824 */ /* 0x040fe200078e020d */
[C---:B------:R-:W-:Y:S01]  /*06f0*/  LEA R8, P1, R17.reuse, R18, 0x1 ;  /* 0x0000001211087211 */ /* 0x040fe200078208ff */
[----:B------:R-:W5:Y:S03]  /*0700*/  LDG.E.U16 R40, desc[UR28][R4.64] ;  /* 0x0000001c04287981 */ /* 0x000f66000c1e1500 */
[----:B------:R-:W-:Y:S01]  /*0710*/  LEA.HI.X.SX32 R9, R17, R20, 0x1, P1 ;  /* 0x0000001411097211 */ /* 0x000fe200008f0eff */
[----:B------:R4:W5:Y:S01]  /*0720*/  LDG.E.U16 R25, desc[UR28][R6.64] ;  /* 0x0000001c06197981 */ /* 0x000962000c1e1500 */
[----:B------:R-:W-:-:S02]  /*0730*/  LEA R17, R22, R16, 0x1 ;  /* 0x0000001016117211 */ /* 0x000fc400078e08ff */
[CC--:B------:R-:W-:Y:S01]  /*0740*/  LEA R10, P1, R11.reuse, R18.reuse, 0x1 ;  /* 0x000000120b0a7211 */ /* 0x0c0fe200078208ff */
[----:B------:R1:W5:Y:S01]  /*0750*/  LDG.E.U16 R42, desc[UR28][R8.64] ;  /* 0x0000001c082a7981 */ /* 0x000362000c1e1500 */
[----:B0-----:R-:W-:Y:S01]  /*0760*/  LEA R14, P2, R16, R18, 0x1 ;  /* 0x00000012100e7211 */ /* 0x001fe200078408ff */
[C---:B----4-:R-:W-:Y:S01]  /*0770*/  IMAD R7, R22.reuse, 0x2, R17 ;  /* 0x0000000216077824 */ /* 0x050fe200078e0211 */
[----:B------:R-:W-:Y:S02]  /*0780*/  LEA.HI.X.SX32 R11, R11, R20, 0x1, P1 ;  /* 0x000000140b0b7211 */ /* 0x000fe400008f0eff */
[C---:B------:R-:W-:Y:S02]  /*0790*/  LEA R12, P1, R13.reuse, R18, 0x1 ;  /* 0x000000120d0c7211 */ /* 0x040fe400078208ff */
[----:B-1----:R-:W-:Y:S01]  /*07a0*/  LEA R9, R22, R7, 0x1 ;  /* 0x0000000716097211 */ /* 0x002fe200078e08ff */
[----:B------:R0:W5:Y:S01]  /*07b0*/  LDG.E.U16 R27, desc[UR28][R10.64] ;  /* 0x0000001c0a1b7981 */ /* 0x000162000c1e1500 */
[----:B------:R-:W-:-:S02]  /*07c0*/  LEA.HI.X.SX32 R13, R13, R20, 0x1, P1 ;  /* 0x000000140d0d7211 */ /* 0x000fc400008f0eff */
[----:B------:R-:W-:Y:S01]  /*07d0*/  LEA.HI.X.SX32 R15, R16, R20, 0x1, P2 ;  /* 0x00000014100f7211 */ /* 0x000fe200010f0eff */
[C---:B------:R-:W-:Y:S01]  /*07e0*/  IMAD R16, R22.reuse, 0x2, R9 ;  /* 0x0000000216107824 */ /* 0x040fe200078e0209 */
[C---:B------:R-:W-:Y:S01]  /*07f0*/  LEA R4, P1, R17.reuse, R18, 0x1 ;  /* 0x0000001211047211 */ /* 0x040fe200078208ff */
[----:B------:R-:W5:Y:S03]  /*0800*/  LDG.E.U16 R44, desc[UR28][R12.64] ;  /* 0x0000001c0c2c7981 */ /* 0x000f66000c1e1500 */
[----:B------:R-:W-:Y:S01]  /*0810*/  LEA.HI.X.SX32 R5, R17, R20, 0x1, P1 ;  /* 0x0000001411057211 */ /* 0x000fe200008f0eff */
[----:B------:R1:W5:Y:S01]  /*0820*/  LDG.E.U16 R29, desc[UR28][R14.64] ;  /* 0x0000001c0e1d7981 */ /* 0x000362000c1e1500 */
[----:B------:R-:W-:Y:S02]  /*0830*/  LEA R17, R22, R16, 0x1 ;  /* 0x0000001016117211 */ /* 0x000fe400078e08ff */
[CC--:B------:R-:W-:Y:S01]  /*0840*/  LEA R6, P1, R7.reuse, R18.reuse, 0x1 ;  /* 0x0000001207067211 */ /* 0x0c0fe200078208ff */
[----:B------:R4:W5:Y:S01]  /*0850*/  LDG.E.U16 R46, desc[UR28][R4.64] ;  /* 0x0000001c042e7981 */ /* 0x000962000c1e1500 */
[----:B0-----:R-:W-:Y:S01]  /*0860*/  LEA R10, P2, R16, R18, 0x1 ;  /* 0x00000012100a7211 */ /* 0x001fe200078408ff */
[----:B-1----:R-:W-:Y:S01]  /*0870*/  IMAD R14, R22, 0x2, R17 ;  /* 0x00000002160e7824 */ /* 0x002fe200078e0211 */
[----:B------:R-:W-:-:S02]  /*0880*/  LEA.HI.X.SX32 R7, R7, R20, 0x1, P1 ;  /* 0x0000001407077211 */ /* 0x000fc400008f0eff */
[C---:B------:R-:W-:Y:S02]  /*0890*/  LEA R8, P1, R9.reuse, R18, 0x1 ;  /* 0x0000001209087211 */ /* 0x040fe400078208ff */
[----:B------:R-:W-:Y:S01]  /*08a0*/  LEA R15, R22, R14, 0x1 ;  /* 0x0000000e160f7211 */ /* 0x000fe200078e08ff */
[----:B------:R0:W5:Y:S01]  /*08b0*/  LDG.E.U16 R31, desc[UR28][R6.64] ;  /* 0x0000001c061f7981 */ /* 0x000162000c1e1500 */
        /* <DEDUP_REMOVED lines=8> */
[C---:B----4-:R-:W-:Y:S01]  /*0940*/  LEA R4, P1, R14.reuse, R18, 0x1 ;  /* 0x000000120e047211 */ /* 0x050fe200078208ff */
[----:B------:R4:W5:Y:S03]  /*0950*/  LDG.E.U16 R50, desc[UR28][R12.64] ;  /* 0x0000001c0c327981 */ /* 0x000966000c1e1500 */
[----:B------:R-:W-:Y:S02]  /*0960*/  LEA.HI.X.SX32 R5, R14, R20, 0x1, P1 ;  /* 0x000000140e057211 */ /* 0x000fe400008f0eff */
[CC--:B0-----:R-:W-:Y:S01]  /*0970*/  LEA R6, P1, R15.reuse, R18.reuse, 0x1 ;  /* 0x000000120f067211 */ /* 0x0c1fe200078208ff */
[----:B-1----:R-:W-:Y:S01]  /*0980*/  IMAD R11, R22, 0x2, R17 ;  /* 0x00000002160b7824 */ /* 0x002fe200078e0211 */
[----:B------:R-:W-:Y:S01]  /*0990*/  LEA R14, P2, R16, R18, 0x1 ;  /* 0x00000012100e7211 */ /* 0x000fe200078408ff */
[----:B------:R0:W5:Y:S01]  /*09a0*/  LDG.E.U16 R35, desc[UR28][R4.64] ;  /* 0x0000001c04237981 */ /* 0x000162000c1e1500 */
[----:B------:R-:W-:-:S02]  /*09b0*/  LEA.HI.X.SX32 R7, R15, R20, 0x1, P1 ;  /* 0x000000140f077211 */ /* 0x000fc400008f0eff */
[----:B----4-:R-:W-:Y:S02]  /*09c0*/  LEA R13, R22, R11, 0x1 ;  /* 0x0000000b160d7211 */ /* 0x010fe400078e08ff */
[C---:B------:R-:W-:Y:S01]  /*09d0*/  LEA R8, P1, R17.reuse, R18, 0x1 ;  /* 0x0000001211087211 */ /* 0x040fe200078208ff */
[----:B------:R-:W5:Y:S01]  /*09e0*/  LDG.E.U16 R52, desc[UR28][R6.64] ;  /* 0x0000001c06347981 */ /* 0x000f62000c1e1500 */
[-C--:B------:R-:W-:Y:S01]  /*09f0*/  LEA.HI.X.SX32 R15, R16, R20.reuse, 0x1, P2 ;  /* 0x00000014100f7211 */ /* 0x080fe200010f0eff */
[C---:B------:R-:W-:Y:S01]  /*0a00*/  IMAD R16, R22.reuse, 0x2, R13 ;  /* 0x0000000216107824 */ /* 0x040fe200078e020d */
[----:B------:R-:W-:Y:S02]  /*0a10*/  LEA.HI.X.SX32 R9, R17, R20, 0x1, P1 ;  /* 0x0000001411097211 */ /* 0x000fe400008f0eff */
[----:B------:R-:W-:Y:S01]  /*0a20*/  LEA R10, P1, R11, R18, 0x1 ;  /* 0x000000120b0a7211 */ /* 0x000fe200078208ff */
[----:B------:R1:W5:Y:S01]  /*0a30*/  LDG.E.U16 R37, desc[UR28][R14.64] ;  /* 0x0000001c0e257981 */ /* 0x000362000c1e1500 */
[----:B------:R-:W-:-:S02]  /*0a40*/  LEA R17, R22, R16, 0x1 ;  /* 0x0000001016117211 */ /* 0x000fc400078e08ff */
[----:B------:R-:W-:Y:S01]  /*0a50*/  LEA.HI.X.SX32 R11, R11, R20, 0x1, P1 ;  /* 0x000000140b0b7211 */ /* 0x000fe200008f0eff */
[----:B------:R4:W5:Y:S01]  /*0a60*/  LDG.E.U16 R54, desc[UR28][R8.64] ;  /* 0x0000001c08367981 */ /* 0x000962000c1e1500 */
[CC--:B0-----:R-:W-:Y:S02]  /*0a70*/  LEA R4, P1, R13.reuse, R18.reuse, 0x1 ;  /* 0x000000120d047211 */ /* 0x0c1fe400078208ff */
[----:B------:R-:W-:Y:S01]  /*0a80*/  LEA R12, P2, R16, R18, 0x1 ;  /* 0x00000012100c7211 */ /* 0x000fe200078408ff */
[----:B------:R0:W5:Y:S01]  /*0a90*/  LDG.E.U16 R39, desc[UR28][R10.64] ;  /* 0x0000001c0a277981 */ /* 0x000162000c1e1500 */
[----:B------:R-:W-:Y:S01]  /*0aa0*/  LEA.HI.X.SX32 R5, R13, R20, 0x1, P1 ;  /* 0x000000140d057211 */ /* 0x000fe200008f0eff */
[----:B-1----:R-:W-:Y:S01]  /*0ab0*/  IMAD R14, R22, 0x2, R17 ;  /* 0x00000002160e7824 */ /* 0x002fe200078e0211 */
[C---:B------:R-:W-:Y:S02]  /*0ac0*/  LEA R6, P1, R17.reuse, R18, 0x1 ;  /* 0x0000001211067211 */ /* 0x040fe400078208ff */
[-C--:B------:R-:W-:Y:S01]  /*0ad0*/  LEA.HI.X.SX32 R13, R16, R20.reuse, 0x1, P2 ;  /* 0x00000014100d7211 */ /* 0x080fe200010f0eff */
[----:B------:R1:W5:Y:S01]  /*0ae0*/  LDG.E.U16 R60, desc[UR28][R4.64] ;  /* 0x0000001c043c7981 */ /* 0x000362000c1e1500 */
[----:B------:R-:W-:-:S02]  /*0af0*/  LEA.HI.X.SX32 R7, R17, R20, 0x1, P1 ;  /* 0x0000001411077211 */ /* 0x000fc400008f0eff */
[----:B------:R-:W-:Y:S01]  /*0b00*/  LEA R15, R22, R14, 0x1 ;  /* 0x0000000e160f7211 */ /* 0x000fe200078e08ff */
[----:B------:R1:W5:Y:S01]  /*0b10*/  LDG.E.U16 R41, desc[UR28][R12.64] ;  /* 0x0000001c0c297981 */ /* 0x000362000c1e1500 */
[----:B----4-:R-:W-:-:S03]  /*0b20*/  LEA R8, P1, R14, R18, 0x1 ;  /* 0x000000120e087211 */ /* 0x010fc600078208ff */
[----:B------:R-:W-:Y:S01]  /*0b30*/  IMAD R16, R22, 0x2, R15 ;  /* 0x0000000216107824 */ /* 0x000fe200078e020f */
[----:B------:R-:W-:Y:S01]  /*0b40*/  LEA.HI.X.SX32 R9, R14, R20, 0x1, P1 ;  /* 0x000000140e097211 */ /* 0x000fe200008f0eff */
[----:B------:R-:W5:Y:S01]  /*0b50*/  LDG.E.U16 R56, desc[UR28][R6.64] ;  /* 0x0000001c06387981 */ /* 0x000f62000c1e1500 */
[CC--:B0-----:R-:W-:Y:S02]  /*0b60*/  LEA R10, P1, R15.reuse, R18.reuse, 0x1 ;  /* 0x000000120f0a7211 */ /* 0x0c1fe400078208ff */
[----:B------:R-:W-:Y:S01]  /*0b70*/  LEA R14, P2, R16, R18, 0x1 ;  /* 0x00000012100e7211 */ /* 0x000fe200078408ff */
[----:B------:R-:W5:Y:S01]  /*0b80*/  LDG.E.U16 R43, desc[UR28][R8.64] ;  /* 0x0000001c082b7981 */ /* 0x000f62000c1e1500 */
[----:B------:R-:W-:Y:S02]  /*0b90*/  LEA R17, R22, R16, 0x1 ;  /* 0x0000001016117211 */ /* 0x000fe400078e08ff */
[-C--:B------:R-:W-:Y:S02]  /*0ba0*/  LEA.HI.X.SX32 R11, R15, R20.reuse, 0x1, P1 ;  /* 0x000000140f0b7211 */ /* 0x080fe400008f0eff */
[----:B------:R-:W-:Y:S01]  /*0bb0*/  LEA.HI.X.SX32 R15, R16, R20, 0x1, P2 ;  /* 0x00000014100f7211 */ /* 0x000fe200010f0eff */
[C---:B------:R-:W-:Y:S01]  /*0bc0*/  IMAD R16, R22.reuse, 0x2, R17 ;  /* 0x0000000216107824 */ /* 0x040fe200078e0211 */
[C---:B-1----:R-:W-:Y:S01]  /*0bd0*/  LEA R4, P1, R17.reuse, R18, 0x1 ;  /* 0x0000001211047211 */ /* 0x042fe200078208ff */
[----:B------:R0:W5:Y:S03]  /*0be0*/  LDG.E.U16 R62, desc[UR28][R10.64] ;  /* 0x0000001c0a3e7981 */ /* 0x000166000c1e1500 */
[----:B------:R-:W-:Y:S01]  /*0bf0*/  LEA R13, R22, R16, 0x1 ;  /* 0x00000010160d7211 */ /* 0x000fe200078e08ff */
[----:B------:R1:W5:Y:S01]  /*0c00*/  LDG.E.U16 R15, desc[UR28][R14.64] ;  /* 0x0000001c0e0f7981 */ /* 0x000362000c1e1500 */
[----:B------:R-:W-:Y:S01]  /*0c10*/  LEA.HI.X.SX32 R5, R17, R20, 0x1, P1 ;  /* 0x0000001411057211 */ /* 0x000fe200008f0eff */
[----:B0-----:R-:W-:Y:S01]  /*0c20*/  IMAD R10, R2, R161, RZ ;  /* 0x000000a1020a7224 */ /* 0x001fe200078e02ff */
[-C--:B------:R-:W-:Y:S01]  /*0c30*/  LEA R6, P1, R16, R18.reuse, 0x1 ;  /* 0x0000001210067211 */ /* 0x080fe200078208ff */
[----:B------:R-:W-:Y:S01]  /*0c40*/  IMAD R17, R22, 0x2, R13 ;  /* 0x0000000216117824 */ /* 0x000fe200078e020d */
[----:B------:R-:W-:Y:S01]  /*0c50*/  LEA R12, P2, R13, R18, 0x1 ;  /* 0x000000120d0c7211 */ /* 0x000fe200078408ff */
[----:B------:R0:W5:Y:S01]  /*0c60*/  LDG.E.U16 R64, desc[UR28][R4.64] ;  /* 0x0000001c04407981 */ /* 0x000162000c1e1500 */
[----:B-1----:R-:W-:-:S02]  /*0c70*/  LEA R14, R161, R10, 0x1 ;  /* 0x0000000aa10e7211 */ /* 0x002fc400078e08ff */
[----:B------:R-:W-:-:S03]  /*0c80*/  LEA.HI.X.SX32 R7, R16, R20, 0x1, P1 ;  /* 0x0000001410077211 */ /* 0x000fc600008f0eff */
[----:B------:R-:W-:Y:S01]  /*0c90*/  IMAD R16, R161, 0x2, R14 ;  /* 0x00000002a1107824 */ /* 0x000fe200078e020e */
[----:B------:R-:W-:Y:S02]  /*0ca0*/  LEA R8, P1, R17, R18, 0x1 ;  /* 0x0000001211087211 */ /* 0x000fe400078208ff */
[----:B------:R-:W-:Y:S01]  /*0cb0*/  LEA.HI.X.SX32 R13, R13, R20, 0x1, P2 ;  /* 0x000000140d0d7211 */ /* 0x000fe200010f0eff */
[----:B0-----:R-:W-:Y:S01]  /*0cc0*/  IMAD R4, R36, UR4, RZ ;  /* 0x0000000424047c24 */ /* 0x001fe2000f8e02ff */
[----:B------:R-:W-:Y:S01]  /*0cd0*/  LEA R18, R161, R16, 0x1 ;  /* 0x00000010a1127211 */ /* 0x000fe200078e08ff */
[----:B------:R-:W-:Y:S01]  /*0ce0*/  IMAD R160, R160, UR7, RZ ;  /* 0x00000007a0a07c24 */ /* 0x000fe2000f8e02ff */
[----:B------:R-:W-:Y:S01]  /*0cf0*/  LEA.HI.X.SX32 R9, R17, R20, 0x1, P1 ;  /* 0x0000001411097211 */ /* 0x000fe200008f0eff */
[----:B------:R0:W5:Y:S02]  /*0d00*/  LDG.E.U16 R66, desc[UR28][R12.64] ;  /* 0x0000001c0c427981 */ /* 0x000164000c1e1500 */
[----:B------:R-:W-:-:S02]  /*0d10*/  IMAD R20, R161, 0x2, R18 ;  /* 0x00000002a1147824 */ /* 0x000fc400078e0212 */
[----:B------:R-:W5:Y:S03]  /*0d20*/  LDG.E.U16 R7, desc[UR28][R6.64] ;  /* 0x0000001c06077981 */ /* 0x000f66000c1e1500 */
[C---:B------:R-:W-:Y:S01]  /*0d30*/  LEA R22, R161.reuse, R20, 0x1 ;  /* 0x00000014a1167211 */ /* 0x040fe200078e08ff */
[----:B------:R1:W5:Y:S04]  /*0d40*/  LDG.E.U16 R9, desc[UR28][R8.64] ;  /* 0x0000001c08097981 */ /* 0x000368000c1e1500 */
[----:B0-----:R-:W-:-:S05]  /*0d50*/  IMAD R12, R161, 0x2, R22 ;  /* 0x00000002a10c7824 */ /* 0x001fca00078e0216 */
[----:B-1----:R-:W-:-:S05]  /*0d60*/  LEA R8, R161, R12, 0x1 ;  /* 0x0000000ca1087211 */ /* 0x002fca00078e08ff */
[----:B------:R-:W-:Y:S01]  /*0d70*/  IMAD R24, R161, 0x2, R8 ;  /* 0x00000002a1187824 */ /* 0x000fe200078e0208 */
[----:B------:R-:W-:Y:S01]  /*0d80*/  SHF.L.U32 R6, R4, 0x1, RZ ;  /* 0x0000000104067819 */ /* 0x000fe200000006ff */
[----:B------:R-:W-:-:S03]  /*0d90*/  IMAD.SHL.U32 R5, R160, 0x2, RZ ;  /* 0x00000002a0057824 */ /* 0x000fc600078e00ff */
[----:B------:R-:W-:-:S04]  /*0da0*/  LEA R26, R161, R24, 0x1 ;  /* 0x00000018a11a7211 */ /* 0x000fc800078e08ff */
[----:B------:R-:W-:Y:S01]  /*0db0*/  LEA R28, R161, R26, 0x1 ;  /* 0x0000001aa11c7211 */ /* 0x000fe200078e08ff */
[----:B------:R-:W-:Y:S01]  /*0dc0*/  IMAD.HI R4, R4, 0x2, RZ ;  /* 0x0000000204047827 */ /* 0x000fe200078e02ff */
[--C-:B------:R-:W-:Y:S02]  /*0dd0*/  SHF.R.U32.HI R11, RZ, 0x5, R0.reuse ;  /* 0x00000005ff0b7819 */ /* 0x100fe40000011600 */
[----:B--2---:R-:W-:Y:S01]  /*0de0*/  IADD3 R5, P1, P2, R6, R68, R5 ;  /* 0x0000004406057210 */ /* 0x004fe20007a3e005 */
[----:B------:R-:W-:Y:S01]  /*0df0*/  IMAD.HI R160, R160, 0x2, RZ ;  /* 0x00000002a0a07827 */ /* 0x000fe200078e02ff */
[----:B------:R-:W-:-:S03]  /*0e00*/  SHF.R.S32.HI R59, RZ, 0x6, R0 ;  /* 0x00000006ff3b7819 */ /* 0x000fc60000011400 */
[----:B------:R-:W-:Y:S01]  /*0e10*/  IMAD R6, R161, 0x2, R28 ;  /* 0x00000002a1067824 */ /* 0x000fe200078e021c */
[----:B------:R-:W-:Y:S01]  /*0e20*/  R2UR UR23, R11 ;  /* 0x000000000b1772ca */ /* 0x000fe200000e0000 */
[----:B------:R-:W-:Y:S01]  /*0e30*/  IMAD.SHL.U32 R30, R36, 0x2, RZ ;  /* 0x00000002241e7824 */ /* 0x000fe200078e00ff */
[----:B------:R-:W-:Y:S02]  /*0e40*/  IADD3.X R11, PT, PT, R4, R69, R160, P1, P2 ;  /* 0x00000045040b7210 */ /* 0x000fe40000fe44a0 */
[----:B------:R-:W-:Y:S02]  /*0e50*/  SGXT R59, R59, 0x1 ;  /* 0x000000013b3b781a */ /* 0x000fe40000000200 */
[C---:B------:R-:W-:Y:S02]  /*0e60*/  LEA R4, R161.reuse, R6, 0x1 ;  /* 0x00000006a1047211 */ /* 0x040fe400078e08ff */
[----:B------:R-:W-:Y:S02]  /*0e70*/  LOP3.LUT R59, R30, 0x90, R59, 0x78, !PT ;  /* 0x000000901e3b7812 */ /* 0x000fe400078e783b */
[-C--:B------:R-:W-:Y:S01]  /*0e80*/  LEA R174, P1, R10, R5.reuse, 0x1 ;  /* 0x000000050aae7211 */ /* 0x080fe200078208ff */
[----:B------:R-:W-:Y:S01]  /*0e90*/  IMAD R30, R161, 0x2, R4 ;  /* 0x00000002a11e7824 */ /* 0x000fe200078e0204 */
[----:B------:R-:W-:-:S02]  /*0ea0*/  LEA R168, P2, R14, R5, 0x1 ;  /* 0x000000050ea87211 */ /* 0x000fc400078408ff */
[-C--:B------:R-:W-:Y:S02]  /*0eb0*/  LEA.HI.X.SX32 R175, R10, R11.reuse, 0x1, P1 ;  /* 0x0000000b0aaf7211 */ /* 0x080fe400008f0eff */
[C---:B------:R-:W-:Y:S02]  /*0ec0*/  LEA R10, R161.reuse, R30, 0x1 ;  /* 0x0000001ea10a7211 */ /* 0x040fe400078e08ff */
[----:B------:R-:W-:Y:S02]  /*0ed0*/  LEA.HI.X.SX32 R169, R14, R11, 0x1, P2 ;  /* 0x0000000b0ea97211 */ /* 0x000fe400010f0eff */
[-C--:B------:R-:W-:Y:S01]  /*0ee0*/  LEA R166, P1, R16, R5.reuse, 0x1 ;  /* 0x0000000510a67211 */ /* 0x080fe200078208ff */
[----:B------:R-:W-:Y:S01]  /*0ef0*/  IMAD R14, R161, 0x2, R10 ;  /* 0x00000002a10e7824 */ /* 0x000fe200078e020a */
[----:B------:R-:W-:Y:S02]  /*0f00*/  LEA R164, P3, R18, R5, 0x1 ;  /* 0x0000000512a47211 */ /* 0x000fe400078608ff */
[----:B------:R-:W-:-:S02]  /*0f10*/  LEA.HI.X.SX32 R167, R16, R11, 0x1, P1 ;  /* 0x0000000b10a77211 */ /* 0x000fc400008f0eff */
[----:B------:R-:W-:Y:S02]  /*0f20*/  LEA.HI.X.SX32 R165, R18, R11, 0x1, P3 ;  /* 0x0000000b12a57211 */ /* 0x000fe400018f0eff */
[C---:B------:R-:W-:Y:S02]  /*0f30*/  LEA R156, P3, R12.reuse, R5, 0x1 ;  /* 0x000000050c9c7211 */ /* 0x040fe400078608ff */
[C---:B------:R-:W-:Y:S02]  /*0f40*/  LEA R16, R161.reuse, R14, 0x1 ;  /* 0x0000000ea1107211 */ /* 0x040fe400078e08ff */
[----:B------:R-:W-:Y:S02]  /*0f50*/  LEA.HI.X.SX32 R157, R12, R11, 0x1, P3 ;  /* 0x0000000b0c9d7211 */ /* 0x000fe400018f0eff */
[----:B------:R-:W-:Y:S01]  /*0f60*/  LEA R162, P1, R20, R5, 0x1 ;  /* 0x0000000514a27211 */ /* 0x000fe200078208ff */
[----:B------:R-:W-:-:S03]  /*0f70*/  IMAD R12, R161, 0x2, R16 ;  /* 0x00000002a10c7824 */ /* 0x000fc600078e0210 */
[----:B------:R-:W-:Y:S02]  /*0f80*/  LEA.HI.X.SX32 R163, R20, R11, 0x1, P1 ;  /* 0x0000000b14a37211 */ /* 0x000fe400008f0eff */
[C---:B------:R-:W-:Y:S02]  /*0f90*/  LEA R154, P1, R8.reuse, R5, 0x1 ;  /* 0x00000005089a7211 */ /* 0x040fe400078208ff */
[C---:B------:R-:W-:Y:S02]  /*0fa0*/  LEA R18, R161.reuse, R12, 0x1 ;  /* 0x0000000ca1127211 */ /* 0x040fe400078e08ff */
[----:B------:R-:W-:Y:S02]  /*0fb0*/  LEA.HI.X.SX32 R155, R8, R11, 0x1, P1 ;  /* 0x0000000b089b7211 */ /* 0x000fe400008f0eff */
[-C--:B------:R-:W-:Y:S01]  /*0fc0*/  LEA R158, P2, R22, R5.reuse, 0x1 ;  /* 0x00000005169e7211 */ /* 0x080fe200078408ff */
[----:B------:R-:W-:Y:S01]  /*0fd0*/  IMAD R8, R161, 0x2, R18 ;  /* 0x00000002a1087824 */ /* 0x000fe200078e0212 */
[----:B------:R-:W-:-:S02]  /*0fe0*/  LEA R150, P3, R26, R5, 0x1 ;  /* 0x000000051a967211 */ /* 0x000fc400078608ff */
[-C--:B------:R-:W-:Y:S02]  /*0ff0*/  LEA.HI.X.SX32 R159, R22, R11.reuse, 0x1, P2 ;  /* 0x0000000b169f7211 */ /* 0x080fe400010f0eff */
[----:B------:R-:W-:Y:S02]  /*1000*/  LEA.HI.X.SX32 R151, R26, R11, 0x1, P3 ;  /* 0x0000000b1a977211 */ /* 0x000fe400018f0eff */
[-C--:B------:R-:W-:Y:S02]  /*1010*/  LEA R152, P2, R24, R5.reuse, 0x1 ;  /* 0x0000000518987211 */ /* 0x080fe400078408ff */
[----:B------:R-:W-:Y:S02]  /*1020*/  LEA R144, P3, R4, R5, 0x1 ;  /* 0x0000000504907211 */ /* 0x000fe400078608ff */
[----:B------:R-:W-:Y:S02]  /*1030*/  LEA R20, R161, R8, 0x1 ;  /* 0x00000008a1147211 */ /* 0x000fe400078e08ff */
[----:B------:R-:W-:-:S02]  /*1040*/  LEA.HI.X.SX32 R153, R24, R11, 0x1, P2 ;  /* 0x0000000b18997211 */ /* 0x000fc400010f0eff */
[----:B------:R-:W-:Y:S01]  /*1050*/  LEA.HI.X.SX32 R145, R4, R11, 0x1, P3 ;  /* 0x0000000b04917211 */ /* 0x000fe200018f0eff */
[----:B------:R-:W-:Y:S01]  /*1060*/  IMAD R4, R161, 0x2, R20 ;  /* 0x00000002a1047824 */ /* 0x000fe200078e0214 */
[----:B------:R-:W-:-:S04]  /*1070*/  LEA R146, P2, R6, R5, 0x1 ;  /* 0x0000000506927211 */ /* 0x000fc800078408ff */
        /* <DEDUP_REMOVED lines=15> */
[-C--:B------:R-:W-:Y:S02]  /*1170*/  LEA R134, P1, R16, R5.reuse, 0x1 ;  /* 0x0000000510867211 */ /* 0x080fe400078208ff */
[----:B------:R-:W-:Y:S02]  /*1180*/  LEA R130, P3, R18, R5, 0x1 ;  /* 0x0000000512827211 */ /* 0x000fe400078608ff */
[-C--:B------:R-:W-:Y:S02]  /*1190*/  LEA.HI.X.SX32 R135, R16, R11.reuse, 0x1, P1 ;  /* 0x0000000b10877211 */ /* 0x080fe400008f0eff */
[----:B------:R-:W-:Y:S02]  /*11a0*/  LEA.HI.X.SX32 R131, R18, R11, 0x1, P3 ;  /* 0x0000000b12837211 */ /* 0x000fe400018f0eff */
[----:B------:R-:W-:-:S02]  /*11b0*/  LEA R124, P3, R4, R5, 0x1 ;  /* 0x00000005047c7211 */ /* 0x000fc400078608ff */
[C---:B------:R-:W-:Y:S02]  /*11c0*/  LEA R16, R161.reuse, R12, 0x1 ;  /* 0x0000000ca1107211 */ /* 0x040fe400078e08ff */
[----:B------:R-:W-:Y:S02]  /*11d0*/  LEA.HI.X.SX32 R125, R4, R11, 0x1, P3 ;  /* 0x0000000b047d7211 */ /* 0x000fe400018f0eff */
[-C--:B------:R-:W-:Y:S01]  /*11e0*/  LEA R128, P1, R8, R5.reuse, 0x1 ;  /* 0x0000000508807211 */ /* 0x080fe200078208ff */
[----:B------:R-:W-:Y:S01]  /*11f0*/  IMAD R4, R161, 0x2, R16 ;  /* 0x00000002a1047824 */ /* 0x000fe200078e0210 */
[----:B------:R-:W-:Y:S02]  /*1200*/  LEA R126, P2, R20, R5, 0x1 ;  /* 0x00000005147e7211 */ /* 0x000fe400078408ff */
[----:B------:R-:W-:Y:S02]  /*1210*/  LEA.HI.X.SX32 R129, R8, R11, 0x1, P1 ;  /* 0x0000000b08817211 */ /* 0x000fe400008f0eff */
[----:B------:R-:W-:-:S02]  /*1220*/  LEA R122, P1, R6, R5, 0x1 ;  /* 0x00000005067a7211 */ /* 0x000fc400078208ff */
[C---:B------:R-:W-:Y:S02]  /*1230*/  LEA R8, R161.reuse, R4, 0x1 ;  /* 0x00000004a1087211 */ /* 0x040fe400078e08ff */
[-C--:B------:R-:W-:Y:S02]  /*1240*/  LEA.HI.X.SX32 R127, R20, R11.reuse, 0x1, P2 ;  /* 0x0000000b147f7211 */ /* 0x080fe400010f0eff */
[----:B------:R-:W-:Y:S01]  /*1250*/  LEA.HI.X.SX32 R123, R6, R11, 0x1, P1 ;  /* 0x0000000b067b7211 */ /* 0x000fe200008f0eff */
[----:B------:R-:W-:Y:S01]  /*1260*/  IMAD R6, R161, 0x2, R8 ;  /* 0x00000002a1067824 */ /* 0x000fe200078e0208 */
[-C--:B------:R-:W-:Y:S02]  /*1270*/  LEA R120, P2, R10, R5.reuse, 0x1 ;  /* 0x000000050a787211 */ /* 0x080fe400078408ff */
[----:B------:R-:W-:Y:S02]  /*1280*/  LEA R118, P3, R14, R5, 0x1 ;  /* 0x000000050e767211 */ /* 0x000fe400078608ff */
[----:B------:R-:W-:-:S02]  /*1290*/  LEA.HI.X.SX32 R121, R10, R11, 0x1, P2 ;  /* 0x0000000b0a797211 */ /* 0x000fc400010f0eff */
        /* <DEDUP_REMOVED lines=10> */
[-C--:B------:R-:W-:Y:S02]  /*1340*/  LEA R108, P2, R6, R5.reuse, 0x1 ;  /* 0x00000005066c7211 */ /* 0x080fe400078408ff */
[-C--:B------:R-:W-:Y:S02]  /*1350*/  LEA R106, P3, R10, R5.reuse, 0x1 ;  /* 0x000000050a6a7211 */ /* 0x080fe400078608ff */
[----:B------:R-:W-:-:S02]  /*1360*/  LEA R104, P4, R4, R5, 0x1 ;  /* 0x0000000504687211 */ /* 0x000fc400078808ff */
[----:B---3--:R-:W-:Y:S02]  /*1370*/  R2UR UR11, R45 ;  /* 0x000000002d0b72ca */ /* 0x008fe400000e0000 */
[-C--:B------:R-:W-:Y:S02]  /*1380*/  LEA.HI.X.SX32 R111, R8, R11.reuse, 0x1, P1 ;  /* 0x0000000b086f7211 */ /* 0x080fe400008f0eff */
[-C--:B------:R-:W-:Y:S02]  /*1390*/  LEA.HI.X.SX32 R109, R6, R11.reuse, 0x1, P2 ;  /* 0x0000000b066d7211 */ /* 0x080fe400010f0eff */
[-C--:B------:R-:W-:Y:S02]  /*13a0*/  LEA.HI.X.SX32 R107, R10, R11.reuse, 0x1, P3 ;  /* 0x0000000b0a6b7211 */ /* 0x080fe400018f0eff */
[----:B------:R-:W-:Y:S01]  /*13b0*/  LEA.HI.X.SX32 R105, R4, R11, 0x1, P4 ;  /* 0x0000000b04697211 */ /* 0x000fe200020f0eff */
[----:B------:R-:W-:Y:S06]  /*13c0*/  @P0 BRA `(.L_x_5) ;  /* 0x0000000000180947 */ /* 0x000fec0003800000 */
[----:B------:R-:W-:Y:S01]  /*13d0*/  ELECT P1, URZ, PT ;  /* 0x0000000000ff782f */ /* 0x000fe20003820000 */
[----:B------:R-:W-:Y:S01]  /*13e0*/  HFMA2 R4, -RZ, RZ, 0, 5.9604644775390625e-08 ;  /* 0x00000001ff047431 */ /* 0x000fe200000001ff */
[----:B------:R-:W-:Y:S01]  /*13f0*/  UMOV UR4, 0x40 ;  /* 0x0000004000047882 */ /* 0x000fe20000000000 */
[----:B------:R-:W-:Y:S01]  /*1400*/  UVIRTCOUNT.DEALLOC.SMPOOL 0x80 ;  /* 0x000000800000784c */ /* 0x000fe20000000000 */
[----:B------:R-:W-:-:S09]  /*1410*/  ULEA UR4, UR6, UR4, 0x18 ;  /* 0x0000000406047291 */ /* 0x000fd2000f8ec0ff */
[----:B------:R0:W-:Y:S03]  /*1420*/  @P1 STS.U8 [UR4], R4 ;  /* 0x00000004ff001988 */ /* 0x0001e60008000004 */
.L_x_5:
[----:B------:R-:W-:Y:S01]  /*1430*/  USHF.L.U32 UR4, UR23, 0x15, URZ ;  /* 0x0000001517047899 */ /* 0x000fe200080006ff */
[C---:B------:R-:W-:Y:S01]  /*1440*/  LOP3.LUT R58, R59.reuse, 0x20, RZ, 0x3c, !PT ;  /* 0x000000203b3a7812 */ /* 0x040fe200078e3cff */
[----:B-----5:R1:W-:Y:S01]  /*1450*/  STS.U16 [R59+UR10+0x1800], R56 ;  /* 0x001800383b007988 */ /* 0x0203e2000800040a */
[C---:B------:R-:W-:Y:S01]  /*1460*/  LOP3.LUT R57, R59.reuse, 0x40, RZ, 0x3c, !PT ;  /* 0x000000403b397812 */ /* 0x040fe200078e3cff */
[----:B------:R-:W-:Y:S01]  /*1470*/  ULOP3.LUT UR4, UR4, 0x600000, URZ, 0xc0, !UPT ;  /* 0x0060000004047892 */ /* 0x000fe2000f8ec0ff */
[----:B------:R-:W-:Y:S01]  /*1480*/  LOP3.LUT P1, RZ, R0, 0x7f, RZ, 0xc0, !PT ;  /* 0x0000007f00ff7812 */ /* 0x000fe2000782c0ff */
[----:B------:R2:W-:Y:S01]  /*1490*/  STS.U16 [R59+UR10], R32 ;  /* 0x000000203b007988 */ /* 0x0005e2000800040a */
[----:B------:R-:W-:Y:S01]  /*14a0*/  UMOV UR5, 0x1 ;  /* 0x0000000100057882 */ /* 0x000fe20000000000 */
[----:B------:R-:W-:Y:S01]  /*14b0*/  UIADD3 UR14, UPT, UPT, UR11, UR4, URZ ;  /* 0x000000040b0e7290 */ /* 0x000fe2000fffe0ff */
[----:B0-----:R-:W-:Y:S01]  /*14c0*/  PRMT R4, RZ, 0x7610, R4 ;  /* 0x00007610ff047816 */ /* 0x001fe20000000004 */
[----:B------:R-:W-:Y:S01]  /*14d0*/  STS.U16 [R59+UR10+0x400], R38 ;  /* 0x000400263b007988 */ /* 0x000fe2000800040a */
[----:B------:R-:W-:Y:S01]  /*14e0*/  UIADD3 UR13, UPT, UPT, UR10, 0x8000, URZ ;  /* 0x000080000a0d7890 */ /* 0x000fe2000fffe0ff */
[----:B-1----:R-:W-:Y:S01]  /*14f0*/  LOP3.LUT R56, R59, 0x60, RZ, 0x3c, !PT ;  /* 0x000000603b387812 */ /* 0x002fe200078e3cff */
[----:B------:R-:W0:Y:S01]  /*1500*/  LDCU UR15, c[0x0][0x3f0] ;  /* 0x00007e00ff0f77ac */ /* 0x000e220008000800 */
[----:B------:R-:W-:Y:S01]  /*1510*/  STS.U16 [R59+UR10+0x800], R42 ;  /* 0x0008002a3b007988 */ /* 0x000fe2000800040a */
[----:B------:R-:W-:-:S02]  /*1520*/  PRMT R8, RZ, 0x7610, R8 ;  /* 0x00007610ff087816 */ /* 0x000fc40000000008 */
[----:B------:R-:W-:Y:S01]  /*1530*/  PRMT R12, RZ, 0x7610, R12 ;  /* 0x00007610ff0c7816 */ /* 0x000fe2000000000c */
[----:B------:R-:W-:Y:S01]  /*1540*/  STS.U16 [R59+UR10+0xc00], R46 ;  /* 0x000c002e3b007988 */ /* 0x000fe2000800040a */
[----:B------:R-:W-:Y:S01]  /*1550*/  VOTEU.ALL UP0, P1 ;  /* 0x0000000000ff7886 */ /* 0x000fe20000800000 */
[----:B------:R-:W-:Y:S01]  /*1560*/  VOTEU.ALL UP1, P1 ;  /* 0x0000000000ff7886 */ /* 0x000fe20000820000 */
[----:B------:R-:W-:Y:S01]  /*1570*/  PRMT R16, RZ, 0x7610, R16 ;  /* 0x00007610ff107816 */ /* 0x000fe20000000010 */
[----:B------:R-:W-:Y:S01]  /*1580*/  STS.U16 [R59+UR10+0x1000], R50 ;  /* 0x001000323b007988 */ /* 0x000fe2000800040a */
[----:B------:R-:W-:Y:S01]  /*1590*/  PRMT R20, RZ, 0x7610, R20 ;  /* 0x00007610ff147816 */ /* 0x000fe20000000014 */
[----:B------:R-:W-:-:S04]  /*15a0*/  @!UP0 UIADD3 UR8, UPT, UPT, -UR5, 0x100000, URZ ;  /* 0x0010000005088890 */ /* 0x000fc8000fffe1ff */
[----:B------:R-:W-:Y:S02]  /*15b0*/  @!UP0 USHF.L.U32 UR9, UR8, 0xb, URZ ;  /* 0x0000000b08098899 */ /* 0x000fe400080006ff */
[----:B------:R-:W-:Y:S01]  /*15c0*/  @!UP0 USHF.L.U32 UR8, UR8, 0x1, URZ ;  /* 0x0000000108088899 */ /* 0x000fe200080006ff */
[----:B------:R1:W-:Y:S01]  /*15d0*/  STS.U16 [R59+UR10+0x1400], R54 ;  /* 0x001400363b007988 */ /* 0x0003e2000800040a */
[----:B------:R-:W-:Y:S02]  /*15e0*/  PRMT R24, RZ, 0x7610, R24 ;  /* 0x00007610ff187816 */ /* 0x000fe40000000018 */
[----:B------:R-:W-:Y:S01]  /*15f0*/  PRMT R28, RZ, 0x7610, R28 ;  /* 0x00007610ff1c7816 */ /* 0x000fe2000000001c */
[----:B------:R-:W-:Y:S01]  /*1600*/  STS.U16 [R59+UR10+0x1c00], R64 ;  /* 0x001c00403b007988 */ /* 0x000fe2000800040a */
[----:B0-----:R-:W-:Y:S02]  /*1610*/  ISETP.LT.AND P2, PT, RZ, UR15, PT ;  /* 0x0000000fff007c0c */ /* 0x001fe4000bf41270 */
[----:B--2---:R-:W-:Y:S01]  /*1620*/  PRMT R32, RZ, 0x7610, R32 ;  /* 0x00007610ff207816 */ /* 0x004fe20000000020 */
[----:B------:R0:W-:Y:S01]  /*1630*/  STS.U16 [R58+UR10+0x100], R19 ;  /* 0x000100133a007988 */ /* 0x0001e2000800040a */
[----:B------:R-:W-:Y:S01]  /*1640*/  PRMT R5, RZ, 0x7610, R5 ;  /* 0x00007610ff057816 */ /* 0x000fe20000000005 */
[----:B-1----:R-:W1:Y:S01]  /*1650*/  LDC.64 R54, c[0x0][0x390] ;  /* 0x0000e400ff367b82 */ /* 0x002e620000000a00 */
[----:B------:R-:W-:Y:S01]  /*1660*/  PRMT R13, RZ, 0x7610, R13 ;  /* 0x00007610ff0d7816 */ /* 0x000fe2000000000d */
[----:B------:R2:W-:Y:S01]  /*1670*/  STS.U16 [R58+UR10+0x500], R23 ;  /* 0x000500173a007988 */ /* 0x0005e2000800040a */
[----:B------:R-:W-:-:S02]  /*1680*/  PRMT R17, RZ, 0x7610, R17 ;  /* 0x00007610ff117816 */ /* 0x000fc40000000011 */
[----:B------:R-:W-:Y:S01]  /*1690*/  PRMT R6, RZ, 0x7610, R6 ;  /* 0x00007610ff067816 */ /* 0x000fe20000000006 */
[----:B------:R3:W-:Y:S01]  /*16a0*/  STS.U16 [R58+UR10+0x900], R27 ;  /* 0x0009001b3a007988 */ /* 0x0007e2000800040a */
[----:B------:R-:W-:Y:S02]  /*16b0*/  PRMT R10, RZ, 0x7610, R10 ;  /* 0x00007610ff0a7816 */ /* 0x000fe4000000000a */
[----:B------:R-:W-:Y:S01]  /*16c0*/  PRMT R14, RZ, 0x7610, R14 ;  /* 0x00007610ff0e7816 */ /* 0x000fe2000000000e */
[----:B------:R4:W-:Y:S01]  /*16d0*/  STS.U16 [R58+UR10+0xd00], R31 ;  /* 0x000d001f3a007988 */ /* 0x0009e2000800040a */
[----:B------:R-:W-:Y:S02]  /*16e0*/  PRMT R18, RZ, 0x7610, R18 ;  /* 0x00007610ff127816 */ /* 0x000fe40000000012 */
[----:B------:R-:W-:Y:S01]  /*16f0*/  PRMT R22, RZ, 0x7610, R22 ;  /* 0x00007610ff167816 */ /* 0x000fe20000000016 */
[----:B------:R3:W-:Y:S01]  /*1700*/  STS.U16 [R58+UR10+0x1100], R35 ;  /* 0x001100233a007988 */ /* 0x0007e2000800040a */
[----:B------:R-:W-:-:S02]  /*1710*/  PRMT R26, RZ, 0x7610, R26 ;  /* 0x00007610ff1a7816 */ /* 0x000fc4000000001a */
[----:B------:R-:W-:Y:S01]  /*1720*/  PRMT R30, RZ, 0x7610, R30 ;  /* 0x00007610ff1e7816 */ /* 0x000fe2000000001e */
[----:B------:R-:W-:Y:S01]  /*1730*/  STS.U16 [R58+UR10+0x1500], R39 ;  /* 0x001500273a007988 */ /* 0x000fe2000800040a */
[----:B------:R-:W-:Y:S02]  /*1740*/  PRMT R11, RZ, 0x7610, R11 ;  /* 0x00007610ff0b7816 */ /* 0x000fe4000000000b */
[----:B0-----:R-:W-:Y:S01]  /*1750*/  PRMT R19, RZ, 0x7610, R19 ;  /* 0x00007610ff137816 */ /* 0x001fe20000000013 */
[----:B------:R-:W-:Y:S01]  /*1760*/  STS.U16 [R58+UR10+0x1900], R43 ;  /* 0x0019002b3a007988 */ /* 0x000fe2000800040a */
[----:B--2---:R-:W-:Y:S02]  /*1770*/  PRMT R23, RZ, 0x7610, R23 ;  /* 0x00007610ff177816 */ /* 0x004fe40000000017 */
[----:B---3--:R-:W-:Y:S01]  /*1780*/  PRMT R27, RZ, 0x7610, R27 ;  /* 0x00007610ff1b7816 */ /* 0x008fe2000000001b */
[----:B------:R0:W-:Y:S01]  /*1790*/  STS.U16 [R58+UR10+0x1d00], R7 ;  /* 0x001d00073a007988 */ /* 0x0001e2000800040a */
[----:B----4-:R-:W-:-:S02]  /*17a0*/  PRMT R31, RZ, 0x7610, R31 ;  /* 0x00007610ff1f7816 */ /* 0x010fc4000000001f */
[----:B------:R-:W-:Y:S01]  /*17b0*/  PRMT R35, RZ, 0x7610, R35 ;  /* 0x00007610ff237816 */ /* 0x000fe20000000023 */
[----:B------:R2:W-:Y:S04]  /*17c0*/  STS.U16 [R57+UR10+0x200], R34 ;  /* 0x0002002239007988 */ /* 0x0005e8000800040a */
[----:B------:R-:W-:Y:S01]  /*17d0*/  STS.U16 [R57+UR10+0x600], R40 ;  /* 0x0006002839007988 */ /* 0x000fe2000800040a */
[----:B0-----:R-:W-:-:S03]  /*17e0*/  PRMT R7, RZ, 0x7610, R7 ;  /* 0x00007610ff077816 */ /* 0x001fc60000000007 */
[----:B------:R-:W-:Y:S01]  /*17f0*/  STS.U16 [R57+UR10+0xa00], R44 ;  /* 0x000a002c39007988 */ /* 0x000fe2000800040a */
[----:B--2---:R-:W-:-:S03]  /*1800*/  PRMT R34, RZ, 0x7610, R34 ;  /* 0x00007610ff227816 */ /* 0x004fc60000000022 */
[----:B------:R-:W-:Y:S04]  /*1810*/  STS.U16 [R57+UR10+0xe00], R48 ;  /* 0x000e003039007988 */ /* 0x000fe8000800040a */
[----:B------:R0:W-:Y:S04]  /*1820*/  STS.U16 [R57+UR10+0x1200], R52 ;  /* 0x0012003439007988 */ /* 0x0001e8000800040a */
[----:B------:R-:W-:Y:S04]  /*1830*/  STS.U16 [R57+UR10+0x1600], R60 ;  /* 0x0016003c39007988 */ /* 0x000fe8000800040a */
[----:B------:R-:W-:Y:S01]  /*1840*/  STS.U16 [R57+UR10+0x1a00], R62 ;  /* 0x001a003e39007988 */ /* 0x000fe2000800040a */
[----:B0-----:R-:W0:Y:S03]  /*1850*/  LDC R52, c[0x0][0x3d8] ;  /* 0x0000f600ff347b82 */ /* 0x001e260000000800 */
[----:B------:R-:W-:Y:S04]  /*1860*/  STS.U16 [R57+UR10+0x1e00], R66 ;  /* 0x001e004239007988 */ /* 0x000fe8000800040a */
[----:B------:R2:W-:Y:S04]  /*1870*/  STS.U16 [R56+UR10+0x300], R21 ;  /* 0x0003001538007988 */ /* 0x0005e8000800040a */
[----:B------:R3:W-:Y:S04]  /*1880*/  STS.U16 [R56+UR10+0x700], R25 ;  /* 0x0007001938007988 */ /* 0x0007e8000800040a */
[----:B------:R4:W-:Y:S01]  /*1890*/  STS.U16 [R56+UR10+0xb00], R29 ;  /* 0x000b001d38007988 */ /* 0x0009e2000800040a */
[----:B--2---:R-:W-:-:S03]  /*18a0*/  PRMT R21, RZ, 0x7610, R21 ;  /* 0x00007610ff157816 */ /* 0x004fc60000000015 */
[----:B------:R2:W-:Y:S01]  /*18b0*/  STS.U16 [R56+UR10+0xf00], R33 ;  /* 0x000f002138007988 */ /* 0x0005e2000800040a */
[----:B---3--:R-:W-:-:S03]  /*18c0*/  PRMT R25, RZ, 0x7610, R25 ;  /* 0x00007610ff197816 */ /* 0x008fc60000000019 */
[----:B------:R-:W-:Y:S01]  /*18d0*/  STS.U16 [R56+UR10+0x1300], R37 ;  /* 0x0013002538007988 */ /* 0x000fe2000800040a */
[----:B----4-:R-:W-:-:S03]  /*18e0*/  PRMT R29, RZ, 0x7610, R29 ;  /* 0x00007610ff1d7816 */ /* 0x010fc6000000001d */
[----:B------:R-:W-:Y:S01]  /*18f0*/  STS.U16 [R56+UR10+0x1700], R41 ;  /* 0x0017002938007988 */ /* 0x000fe2000800040a */
[----:B--2---:R-:W-:-:S03]  /*1900*/  PRMT R33, RZ, 0x7610, R33 ;  /* 0x00007610ff217816 */ /* 0x004fc60000000021 */
[----:B------:R2:W-:Y:S04]  /*1910*/  STS.U16 [R56+UR10+0x1b00], R15 ;  /* 0x001b000f38007988 */ /* 0x0005e8000800040a */
[----:B------:R3:W-:Y:S01]  /*1920*/  STS.U16 [R56+UR10+0x1f00], R9 ;  /* 0x001f000938007988 */ /* 0x0007e2000800040a */
[----:B------:R-:W-:Y:S01]  /*1930*/  STTM.16dp32bit_t0_t15.x32 tmem[UR14], RZ ;  /* 0x000000ff000079ed */ /* 0x000fe20008a8000e */
[----:B------:R-:W-:Y:S01]  /*1940*/  STTM.16dp32bit_t16_t31.x32 tmem[UR14+0x20], RZ ;  /* 0x000020ff000079ed */ /* 0x000fe20008aa000e */
[----:B------:R-:W4:Y:S02]  /*1950*/  FENCE.VIEW.ASYNC.T ;  /* 0x00000000000073c6 */ /* 0x000f240000000200 */
[----:B----4-:R-:W-:Y:S01]  /*1960*/  BAR.SYNC.DEFER_BLOCKING 0x0 ;  /* 0x0000000000007b1d */ /* 0x010fe20000010000 */
[----:B--2---:R-:W-:-:S02]  /*1970*/  PRMT R15, RZ, 0x7610, R15 ;  /* 0x00007610ff0f7816 */ /* 0x004fc4000000000f */
[----:B---3--:R-:W-:-:S03]  /*1980*/  PRMT R9, RZ, 0x7610, R9 ;  /* 0x00007610ff097816 */ /* 0x008fc60000000009 */
[----:B------:R-:W2:Y:S02]  /*1990*/  FENCE.VIEW.ASYNC.S ;  /* 0x00000000000073c6 */ /* 0x000ea40000000000 */
[----:B--2---:R2:W3:Y:S02]  /*19a0*/  @!UP1 SYNCS.EXCH.64 URZ, [UR13], UR8 ;  /* 0x000000080dff95b2 */ /* 0x0044e40008000100 */
[----:B---3--:R-:W-:Y:S06]  /*19b0*/  BAR.SYNC.DEFER_BLOCKING 0x0 ;  /* 0x0000000000007b1d */ /* 0x008fec0000010000 */
[----:B------:R-:W3:Y:S04]  /*19c0*/  @P2 LDG.E.U16 R4, desc[UR28][R174.64] ;  /* 0x0000001cae042981 */ /* 0x000ee8000c1e1500 */
[----:B------:R-:W4:Y:S04]  /*19d0*/  @P2 LDG.E.U16 R8, desc[UR28][R162.64] ;  /* 0x0000001ca2082981 */ /* 0x000f28000c1e1500 */
        /* <DEDUP_REMOVED lines=29> */
[----:B------:R-:W4:Y:S01]  /*1bb0*/  @P2 LDG.E.U16 R35, desc[UR28][R104.64] ;  /* 0x0000001c68232981 */ /* 0x000f22000c1e1500 */
[----:B--2---:R-:W-:-:S04]  /*1bc0*/  @!UP0 UIADD3 UR8, UPT, UPT, -UR5, 0x100000, URZ ;  /* 0x0010000005088890 */ /* 0x004fc8000fffe1ff */
[----:B------:R-:W-:Y:S02]  /*1bd0*/  @!UP0 USHF.L.U32 UR9, UR8, 0xb, URZ ;  /* 0x0000000b08098899 */ /* 0x000fe400080006ff */
[----:B------:R-:W-:Y:S01]  /*1be0*/  @!UP0 USHF.L.U32 UR8, UR8, 0x1, URZ ;  /* 0x0000000108088899 */ /* 0x000fe200080006ff */
[----:B------:R-:W-:Y:S01]  /*1bf0*/  VOTEU.ALL UP1, P1 ;  /* 0x0000000000ff7886 */ /* 0x000fe20000820000 */
[----:B------:R-:W-:-:S04]  /*1c00*/  @!UP0 UIADD3 UR4, UPT, UPT, -UR5, 0x100000, URZ ;  /* 0x0010000005048890 */ /* 0x000fc8000fffe1ff */
[----:B------:R-:W-:Y:S02]  /*1c10*/  @!UP0 USHF.L.U32 UR5, UR4, 0xb, URZ ;  /* 0x0000000b04058899 */ /* 0x000fe400080006ff */
[----:B------:R-:W-:Y:S02]  /*1c20*/  @!UP0 USHF.L.U32 UR4, UR4, 0x1, URZ ;  /* 0x0000000104048899 */ /* 0x000fe400080006ff */
[----:B------:R-:W-:Y:S01]  /*1c30*/  UIADD3 UR6, UPT, UPT, UR10, 0x4000, URZ ;  /* 0x000040000a067890 */ /* 0x000fe2000fffe0ff */
[----:B------:R-:W-:Y:S01]  /*1c40*/  ISETP.EQ.U32.AND P3, PT, RZ, UR23, P2 ;  /* 0x00000017ff007c0c */ /* 0x000fe20009762070 */
[----:B------:R-:W-:Y:S01]  /*1c50*/  UIADD3 UR12, UPT, UPT, UR11, 0x100000, URZ ;  /* 0x001000000b0c7890 */ /* 0x000fe2000fffe0ff */
[----:B0-----:R-:W-:Y:S01]  /*1c60*/  IMAD R38, R2, R52, RZ ;  /* 0x0000003402267224 */ /* 0x001fe200078e02ff */
[----:B------:R0:W2:Y:S01]  /*1c70*/  @!UP1 SYNCS.EXCH.64 URZ, [UR10+0x8008], UR8 ;  /* 0x008008080aff95b2 */ /* 0x0000a20008000100 */
[----:B------:R-:W-:Y:S01]  /*1c80*/  VOTEU.ALL UP1, P1 ;  /* 0x0000000000ff7886 */ /* 0x000fe20000820000 */
[----:B0-----:R-:W0:Y:S01]  /*1c90*/  LDCU.64 UR8, c[0x0][0x3d0] ;  /* 0x00007a00ff0877ac */ /* 0x001e220008000a00 */
[----:B---3--:R3:W-:Y:S04]  /*1ca0*/  STS.U16 [R59+UR10+0x2000], R4 ;  /* 0x002000043b007988 */ /* 0x0087e8000800040a */
[----:B----4-:R3:W-:Y:S04]  /*1cb0*/  STS.U16 [R59+UR10+0x2400], R8 ;  /* 0x002400083b007988 */ /* 0x0107e8000800040a */
[----:B------:R3:W-:Y:S04]  /*1cc0*/  STS.U16 [R59+UR10+0x2800], R12 ;  /* 0x0028000c3b007988 */ /* 0x0007e8000800040a */
        /* <DEDUP_REMOVED lines=28> */
[----:B------:R3:W-:Y:S01]  /*1e90*/  STS.U16 [R56+UR10+0x3f00], R35 ;  /* 0x003f002338007988 */ /* 0x0007e2000800040a */
[----:B--2---:R2:W-:Y:S06]  /*1ea0*/  MEMBAR.ALL.CTA ;  /* 0x0000000000007992 */ /* 0x0045ec0000008000 */
[----:B--2---:R-:W-:Y:S04]  /*1eb0*/  FENCE.VIEW.ASYNC.S ;  /* 0x00000000000073c6 */ /* 0x004fe80000000000 */
[----:B------:R-:W2:Y:S02]  /*1ec0*/  FENCE.VIEW.ASYNC.S ;  /* 0x00000000000073c6 */ /* 0x000ea40000000000 */
[----:B--2---:R3:W2:Y:S02]  /*1ed0*/  @!UP1 SYNCS.EXCH.64 URZ, [UR10+0x4000], UR4 ;  /* 0x004000040aff95b2 */ /* 0x0046a40008000100 */
[----:B--2---:R-:W-:Y:S06]  /*1ee0*/  BAR.SYNC.DEFER_BLOCKING 0x0 ;  /* 0x0000000000007b1d */ /* 0x004fec0000010000 */
[----:B01-3--:R-:W-:Y:S05]  /*1ef0*/  @!P3 BRA `(.L_x_6) ;  /* 0x000000000084b947 */ /* 0x00bfea0003800000 */
[----:B------:R-:W-:Y:S02]  /*1f00*/  UIADD3 UR4, UPT, UPT, UR10, 0x2000, URZ ;  /* 0x000020000a047890 */ /* 0x000fe4000fffe0ff */
[----:B------:R-:W-:Y:S02]  /*1f10*/  USHF.R.U32.HI UR16, URZ, 0x4, UR10 ;  /* 0x00000004ff107899 */ /* 0x000fe4000801160a */
[----:B------:R-:W-:Y:S02]  /*1f20*/  USHF.R.U32.HI UR4, URZ, 0x4, UR4 ;  /* 0x00000004ff047899 */ /* 0x000fe40008011604 */
[----:B------:R-:W-:Y:S02]  /*1f30*/  USGXT.U32 UR16, UR16, 0xe ;  /* 0x0000000e1010789a */ /* 0x000fe40008000000 */
[----:B------:R-:W-:Y:S02]  /*1f40*/  USGXT.U32 UR18, UR4, 0xe ;  /* 0x0000000e0412789a */ /* 0x000fe40008000000 */
[----:B------:R-:W-:-:S02]  /*1f50*/  UIADD3 UR32, UP1, UPT, UR16, 0x80, URZ ;  /* 0x0000008010207890 */ /* 0x000fc4000ff3e0ff */
[----:B------:R-:W-:Y:S01]  /*1f60*/  UIADD3 UR34, UP2, UPT, UR18, 0x2, URZ ;  /* 0x0000000212227890 */ /* 0x000fe2000ff5e0ff */
[----:B------:R-:W-:Y:S01]  /*1f70*/  UMOV UR4, URZ ;  /* 0x000000ff00047c82 */ /* 0x000fe20008000000 */
[----:B------:R-:W-:Y:S01]  /*1f80*/  UMOV UR36, 0x0 ;  /* 0x0000000000247882 */ /* 0x000fe20000000000 */
[----:B------:R-:W-:Y:S02]  /*1f90*/  UIADD3.X UR33, UPT, UPT, UR4, 0x40004040, URZ, UP1, !UPT ;  /* 0x4000404004217890 */ /* 0x000fe40008ffe4ff */
[----:B------:R-:W-:Y:S02]  /*1fa0*/  UIADD3.X UR35, UPT, UPT, UR4, 0x40004040, URZ, UP2, !UPT ;  /* 0x4000404004237890 */ /* 0x000fe400097fe4ff */
[----:B------:R-:W-:Y:S02]  /*1fb0*/  UIADD3.64 UR20, UPT, UPT, UR32, 0x80, URZ ;  /* 0x0000008020147897 */ /* 0x000fe4000fffe0ff */
[----:B------:R-:W-:Y:S02]  /*1fc0*/  UIADD3.64 UR24, UPT, UPT, UR34, 0x2, URZ ;  /* 0x0000000222187897 */ /* 0x000fe4000fffe0ff */
[----:B------:R-:W-:-:S02]  /*1fd0*/  UIADD3.64 UR26, UPT, UPT, UR32, 0x100, URZ ;  /* 0x00000100201a7897 */ /* 0x000fc4000fffe0ff */
[----:B------:R-:W-:Y:S01]  /*1fe0*/  UIADD3.64 UR30, UPT, UPT, UR34, 0x4, URZ ;  /* 0x00000004221e7897 */ /* 0x000fe2000fffe0ff */
[----:B------:R-:W-:Y:S01]  /*1ff0*/  UMOV UR37, 0x4108490 ;  /* 0x0410849000257882 */ /* 0x000fe20000000000 */
[----:B------:R-:W-:Y:S01]  /*2000*/  UMOV UR17, 0x40004040 ;  /* 0x4000404000117882 */ /* 0x000fe20000000000 */
[----:B------:R-:W-:Y:S01]  /*2010*/  UMOV UR19, 0x40004040 ;  /* 0x4000404000137882 */ /* 0x000fe20000000000 */
[----:B------:R-:W-:Y:S01]  /*2020*/  UMOV UR38, 0x0 ;  /* 0x0000000000267882 */ /* 0x000fe20000000000 */
[----:B------:R-:W-:Y:S01]  /*2030*/  UMOV UR39, 0x4108490 ;  /* 0x0410849000277882 */ /* 0x000fe20000000000 */
[----:B------:R-:W-:Y:S01]  /*2040*/  UMOV UR40, 0x0 ;  /* 0x0000000000287882 */ /* 0x000fe20000000000 */
[----:B------:R-:W-:Y:S01]  /*2050*/  UMOV UR41, 0x4108490 ;  /* 0x0410849000297882 */ /* 0x000fe20000000000 */
[----:B------:R-:W-:Y:S01]  /*2060*/  UMOV UR4, UR6 ;  /* 0x0000000600047c82 */ /* 0x000fe20008000000 */
[----:B------:R-:W-:Y:S01]  /*2070*/  UMOV UR5, URZ ;  /* 0x000000ff00057c82 */ /* 0x000fe20008000000 */
[----:B------:R0:W-:Y:S01]  /*2080*/  UTCHMMA gdesc[UR16], gdesc[UR18], tmem[UR12], tmem[UR36], idesc[UR37], !UPT ;  /* 0x00ff2412100075ea */ /* 0x0001e2000f80000c */
[----:B------:R-:W-:Y:S01]  /*2090*/  UMOV UR42, 0x0 ;  /* 0x00000000002a7882 */ /* 0x000fe20000000000 */
[----:B------:R-:W-:Y:S01]  /*20a0*/  UMOV UR43, 0x4108490 ;  /* 0x04108490002b7882 */ /* 0x000fe20000000000 */
[----:B------:R0:W-:Y:S01]  /*20b0*/  UTCHMMA gdesc[UR32], gdesc[UR34], tmem[UR12], tmem[UR38], idesc[UR39], UPT ;  /* 0x00ff2622200075ea */ /* 0x0001e2000b80000c */
[----:B------:R-:W-:Y:S01]  /*20c0*/  UMOV UR4, UR4 ;  /* 0x0000000400047c82 */ /* 0x000fe20008000000 */
[----:B------:R0:W-:Y:S01]  /*20d0*/  UTCHMMA gdesc[UR20], gdesc[UR24], tmem[UR12], tmem[UR40], idesc[UR41], UPT ;  /* 0x00ff2818140075ea */ /* 0x0001e2000b80000c */
[----:B------:R0:W-:Y:S01]  /*20e0*/  UTCHMMA gdesc[UR26], gdesc[UR30], tmem[UR12], tmem[UR42], idesc[UR43], UPT ;  /* 0x00ff2a1e1a0075ea */ /* 0x0001e2000b80000c */
[----:B------:R0:W-:Y:S01]  /*20f0*/  UTCBAR [UR4], URZ ;  /* 0x000000ff040073e9 */ /* 0x0001e200080000ff */
[----:B------:R-:W-:Y:S01]  /*2100*/  NOP ;  /* 0x0000000000007918 */ /* 0x000fe20000000000 */
.L_x_6:
[----:B------:R-:W-:Y:S05]  /*2110*/  @!P2 BRA `(.L_x_7) ;  /* 0x000000000008a947 */ /* 0x000fea0003800000 */
[----:B------:R-:W1:Y:S02]  /*2120*/  SYNCS.PHASECHK.TRANS64.TRYWAIT P4, [UR10+0x4000], RZ ;  /* 0x004000ffff0075a7 */ /* 0x000e64000808110a */
[----:B-1----:R-:W-:Y:S05]  /*2130*/  @!P4 BRA `(.L_x_8) ;  /* 0x00000058008cc947 */ /* 0x002fea0003800000 */
.L_x_7:
[----:B------:R-:W-:Y:S01]  /*2140*/  BAR.SYNC.DEFER_BLOCKING 0x0 ;  /* 0x0000000000007b1d */ /* 0x000fe20000010000 */
[----:B------:R-:W-:Y:S01]  /*2150*/  IMAD R39, R52, 0x2, R38 ;  /* 0x0000000234277824 */ /* 0x000fe200078e0226 */
[----:B------:R-:W-:Y:S01]  /*2160*/  UIMAD UR8, UR7, UR8, URZ ;  /* 0x00000008070872a4 */ /* 0x000fe2000f8e02ff */
[----:B------:R-:W-:Y:S01]  /*2170*/  IMAD R36, R36, UR9, RZ ;  /* 0x0000000924247c24 */ /* 0x000fe2000f8e02ff */
[----:B------:R-:W-:Y:S02]  /*2180*/  PRMT R176, RZ, 0x7610, R176 ;  /* 0x00007610ffb07816 */ /* 0x000fe400000000b0 */
[----:B0-----:R-:W0:Y:S01]  /*2190*/  LDCU UR17, c[0x0][0x3a8] ;  /* 0x00007500ff1177ac */ /* 0x001e220008000800 */
[----:B------:R-:W-:Y:S01]  /*21a0*/  LEA R40, R52, R39, 0x1 ;  /* 0x0000002734287211 */ /* 0x000fe200078e08ff */
[----:B------:R-:W-:Y:S01]  /*21b0*/  LDTM.16dp32bit_t0_t15.x32 R4, tmem[UR14+0x100000] ;  /* 0x1000000e000479ee */ /* 0x000fe20008a80000 */
[----:B------:R-:W0:Y:S01]  /*21c0*/  LDTM.16dp32bit_t16_t31.x32 R4, tmem[UR14+0x100020] ;  /* 0x1000200e000479ee */ /* 0x000e220008aa0000 */
[C---:B------:R-:W-:Y:S01]  /*21d0*/  IMAD.SHL.U32 R37, R36.reuse, 0x2, RZ ;  /* 0x0000000224257824 */ /* 0x040fe200078e00ff */
[----:B------:R-:W-:Y:S01]  /*21e0*/  USHF.L.U32 UR16, UR8, 0x1, URZ ;  /* 0x0000000108107899 */ /* 0x000fe200080006ff */
[----:B------:R-:W-:Y:S01]  /*21f0*/  IMAD.HI R36, R36, 0x2, RZ ;  /* 0x0000000224247827 */ /* 0x000fe200078e02ff */
[----:B------:R-:W-:Y:S01]  /*2200*/  UIMAD.WIDE UR4, UR8, 0x2, URZ ;  /* 0x00000002080478a5 */ /* 0x000fe2000f8e02ff */
[----:B------:R-:W-:-:S02]  /*2210*/  PRMT R178, RZ, 0x7610, R178 ;  /* 0x00007610ffb27816 */ /* 0x000fc400000000b2 */
[C---:B------:R-:W-:Y:S01]  /*2220*/  IMAD R41, R52.reuse, 0x2, R40 ;  /* 0x0000000234297824 */ /* 0x040fe200078e0228 */
[----:B------:R-:W-:Y:S02]  /*2230*/  IADD3 R54, P4, P5, R37, UR16, R54 ;  /* 0x0000001025367c10 */ /* 0x000fe4000fd9e036 */
[----:B------:R-:W-:Y:S02]  /*2240*/  PRMT R180, RZ, 0x7610, R180 ;  /* 0x00007610ffb47816 */ /* 0x000fe400000000b4 */
[----:B------:R-:W-:Y:S02]  /*2250*/  LEA R42, R52, R41, 0x1 ;  /* 0x00000029342a7211 */ /* 0x000fe400078e08ff */
[----:B------:R-:W-:Y:S02]  /*2260*/  IADD3.X R172, PT, PT, R36, UR5, R55, P4, P5 ;  /* 0x0000000524ac7c10 */ /* 0x000fe4000a7ea437 */
[----:B------:R-:W-:Y:S01]  /*2270*/  LEA R43, R52, R42, 0x1 ;  /* 0x0000002a342b7211 */ /* 0x000fe200078e08ff */
[----:B------:R-:W1:Y:S01]  /*2280*/  @!P1 SYNCS.CCTL.IV [UR10+0x4000] ;  /* 0x00400000ff0099b1 */ /* 0x000e62000800000a */
[-C--:B------:R-:W-:Y:S01]  /*2290*/  LEA R102, P4, R38, R54.reuse, 0x1 ;  /* 0x0000003626667211 */ /* 0x080fe200078808ff */
[----:B------:R-:W-:Y:S01]  /*22a0*/  NOP ;  /* 0x0000000000007918 */ /* 0x000fe20000000000 */
[----:B------:R-:W-:Y:S01]  /*22b0*/  LEA R100, P5, R39, R54, 0x1 ;  /* 0x0000003627647211 */ /* 0x000fe200078a08ff */
[----:B------:R-:W-:Y:S01]  /*22c0*/  IMAD R37, R52, 0x2, R43 ;  /* 0x0000000234257824 */ /* 0x000fe200078e022b */
[----:B------:R-:W-:Y:S01]  /*22d0*/  LEA.HI.X.SX32 R103, R38, R172, 0x1, P4 ;  /* 0x000000ac26677211 */ /* 0x000fe200020f0eff */
[----:B0-----:R-:W-:Y:S01]  /*22e0*/  FMUL R44, R4, UR17 ;  /* 0x00000011042c7c20 */ /* 0x001fe20008400000 */
[----:B------:R-:W-:Y:S01]  /*22f0*/  FMUL R45, R5, UR17 ;  /* 0x00000011052d7c20 */ /* 0x000fe20008400000 */
[----:B------:R-:W-:Y:S01]  /*2300*/  FMUL R46, R6, UR17 ;  /* 0x00000011062e7c20 */ /* 0x000fe20008400000 */
[----:B------:R-:W-:Y:S01]  /*2310*/  FMUL R47, R7, UR17 ;  /* 0x00000011072f7c20 */ /* 0x000fe20008400000 */
[----:B------:R-:W-:Y:S01]  /*2320*/  FMUL R48, R8, UR17 ;  /* 0x0000001108307c20 */ /* 0x000fe20008400000 */
[----:B------:R-:W-:Y:S01]  /*2330*/  FMUL R49, R10, UR17 ;  /* 0x000000110a317c20 */ /* 0x000fe20008400000 */
[----:B------:R-:W-:Y:S01]  /*2340*/  FMUL R138, R15, UR17 ;  /* 0x000000110f8a7c20 */ /* 0x000fe20008400000 */
[----:B------:R-:W-:Y:S01]  /*2350*/  FMNMX3 R45, R44, R45, R46, !PT ;  /* 0x0000002d2c2d7276 */ /* 0x000fe2000780002e */
        /* <DEDUP_REMOVED lines=14> */
[----:B------:R-:W-:-:S02]  /*2440*/  LEA R36, R52, R37, 0x1 ;  /* 0x0000002534247211 */ /* 0x000fc400078e08ff */
[----:B------:R-:W-:Y:S02]  /*2450*/  FMNMX3 R170, R48, R49, R50, !PT ;  /* 0x0000003130aa7276 */ /* 0x000fe40007800032 */
[----:B------:R-:W-:Y:S01]  /*2460*/  LEA.HI.X.SX32 R101, R39, R172, 0x1, P5 ;  /* 0x000000ac27657211 */ /* 0x000fe200028f0eff */
[----:B------:R-:W-:Y:S01]  /*2470*/  IMAD R44, R52, 0x2, R36 ;  /* 0x00000002342c7824 */ /* 0x000fe200078e0224 */
[----:B------:R-:W-:Y:S01]  /*2480*/  FMNMX3 R138, R170, R138, R139, !PT ;  /* 0x0000008aaa8a7276 */ /* 0x000fe2000780008b */
[----:B------:R-:W-:Y:S01]  /*2490*/  FMUL R139, R19, UR17 ;  /* 0x00000011138b7c20 */ /* 0x000fe20008400000 */
[----:B------:R-:W-:Y:S02]  /*24a0*/  LEA R98, P4, R40, R54, 0x1 ;  /* 0x0000003628627211 */ /* 0x000fe400078808ff */
[----:B------:R-:W-:Y:S02]  /*24b0*/  FMNMX3 R204, R138, R160, R171, !PT ;  /* 0x000000a08acc7276 */ /* 0x000fe400078000ab */
[----:B------:R-:W-:-:S02]  /*24c0*/  LEA R45, R52, R44, 0x1 ;  /* 0x0000002c342d7211 */ /* 0x000fc400078e08ff */
[----:B------:R-:W-:Y:S01]  /*24d0*/  FMNMX3 R204, R204, R139, R200, !PT ;  /* 0x0000008bcccc7276 */ /* 0x000fe200078000c8 */
[----:B------:R-:W-:Y:S01]  /*24e0*/  FMUL R139, R23, UR17 ;  /* 0x00000011178b7c20 */ /* 0x000fe20008400000 */
[----:B------:R-:W-:Y:S01]  /*24f0*/  FMUL R200, R24, UR17 ;  /* 0x0000001118c87c20 */ /* 0x000fe20008400000 */
[----:B------:R-:W-:Y:S01]  /*2500*/  IMAD R46, R52, 0x2, R45 ;  /* 0x00000002342e7824 */ /* 0x000fe200078e022d */
[----:B------:R-:W-:Y:S01]  /*2510*/  FMNMX3 R204, R204, R202, R205, !PT ;  /* 0x000000cacccc7276 */ /* 0x000fe200078000cd */
[----:B------:R-:W-:Y:S01]  /*2520*/  FMUL R202, R25, UR17 ;  /* 0x0000001119ca7c20 */ /* 0x000fe20008400000 */
[----:B------:R-:W-:Y:S01]  /*2530*/  FMUL R205, R26, UR17 ;  /* 0x000000111acd7c20 */ /* 0x000fe20008400000 */
[----:B------:R-:W-:Y:S02]  /*2540*/  LEA.HI.X.SX32 R99, R40, R172, 0x1, P4 ;  /* 0x000000ac28637211 */ /* 0x000fe400020f0eff */
[----:B------:R-:W-:Y:S01]  /*2550*/  FMNMX3 R204, R204, R139, R200, !PT ;  /* 0x0000008bcccc7276 */ /* 0x000fe200078000c8 */
[----:B------:R-:W-:Y:S01]  /*2560*/  FMUL R139, R27, UR17 ;  /* 0x000000111b8b7c20 */ /* 0x000fe20008400000 */
[----:B------:R-:W-:Y:S01]  /*2570*/  FMUL R200, R28, UR17 ;  /* 0x000000111cc87c20 */ /* 0x000fe20008400000 */
        /* <DEDUP_REMOVED lines=8> */
[----:B------:R-:W-:Y:S02]  /*2600*/  LEA R96, P5, R41, R54, 0x1 ;  /* 0x0000003629607211 */ /* 0x000fe400078a08ff */
[----:B------:R-:W-:Y:S01]  /*2610*/  FMNMX3 R204, R204, R202, R205, !PT ;  /* 0x000000cacccc7276 */ /* 0x000fe200078000cd */
[----:B------:R-:W-:Y:S01]  /*2620*/  FMUL R202, R33, UR17 ;  /* 0x0000001121ca7c20 */ /* 0x000fe20008400000 */
[----:B------:R-:W-:Y:S01]  /*2630*/  FMUL R205, R34, UR17 ;  /* 0x0000001122cd7c20 */ /* 0x000fe20008400000 */
[----:B------:R-:W-:-:S02]  /*2640*/  LEA R38, R52, R48, 0x1 ;  /* 0x0000003034267211 */ /* 0x000fc400078e08ff */
[----:B------:R-:W-:Y:S01]  /*2650*/  FMNMX3 R200, R204, R139, R200, !PT ;  /* 0x0000008bccc87276 */ /* 0x000fe200078000c8 */
[----:B------:R-:W-:Y:S01]  /*2660*/  FMUL R139, R35, UR17 ;  /* 0x00000011238b7c20 */ /* 0x000fe20008400000 */
[----:B------:R-:W-:Y:S01]  /*2670*/  LEA R94, P6, R42, R54, 0x1 ;  /* 0x000000362a5e7211 */ /* 0x000fe200078c08ff */
[----:B------:R-:W-:Y:S01]  /*2680*/  IMAD R39, R52, 0x2, R38 ;  /* 0x0000000234277824 */ /* 0x000fe200078e0226 */
[----:B------:R-:W-:Y:S02]  /*2690*/  FMNMX3 R200, R200, R202, R205, !PT ;  /* 0x000000cac8c87276 */ /* 0x000fe400078000cd */
[----:B------:R-:W-:Y:S02]  /*26a0*/  LEA.HI.X.SX32 R97, R41, R172, 0x1, P5 ;  /* 0x000000ac29617211 */ /* 0x000fe400028f0eff */
[----:B------:R-:W-:Y:S02]  /*26b0*/  FMNMX R200, R139, R200, !PT ;  /* 0x000000c88bc87209 */ /* 0x000fe40007800000 */
[----:B------:R-:W-:-:S02]  /*26c0*/  LEA R40, R52, R39, 0x1 ;  /* 0x0000002734287211 */ /* 0x000fc400078e08ff */
[----:B------:R-:W-:Y:S01]  /*26d0*/  LEA.HI.X.SX32 R95, R42, R172, 0x1, P6 ;  /* 0x000000ac2a5f7211 */ /* 0x000fe200030f0eff */
[----:B------:R-:W0:Y:S01]  /*26e0*/  SHFL.BFLY PT, R139, R200, 0x10, 0x1f ;  /* 0x0e001f00c88b7f89 */ /* 0x000e2200000e0000 */
[-C--:B------:R-:W-:Y:S01]  /*26f0*/  LEA R88, P6, R36, R54.reuse, 0x1 ;  /* 0x0000003624587211 */ /* 0x080fe200078c08ff */
[----:B------:R-:W-:Y:S01]  /*2700*/  IMAD R41, R52, 0x2, R40 ;  /* 0x0000000234297824 */ /* 0x000fe200078e0228 */
[C---:B------:R-:W-:Y:S02]  /*2710*/  LEA R90, P5, R37.reuse, R54, 0x1 ;  /* 0x00000036255a7211 */ /* 0x040fe400078a08ff */
[-C--:B------:R-:W-:Y:S02]  /*2720*/  LEA.HI.X.SX32 R89, R36, R172.reuse, 0x1, P6 ;  /* 0x000000ac24597211 */ /* 0x080fe400030f0eff */
[----:B------:R-:W-:Y:S02]  /*2730*/  LEA R36, R52, R41, 0x1 ;  /* 0x0000002934247211 */ /* 0x000fe400078e08ff */
[----:B------:R-:W-:-:S02]  /*2740*/  LEA.HI.X.SX32 R91, R37, R172, 0x1, P5 ;  /* 0x000000ac255b7211 */ /* 0x000fc400028f0eff */
[CC--:B------:R-:W-:Y:S01]  /*2750*/  LEA R92, P4, R43.reuse, R54.reuse, 0x1 ;  /* 0x000000362b5c7211 */ /* 0x0c0fe200078808ff */
[----:B------:R-:W-:Y:S01]  /*2760*/  IMAD R37, R52, 0x2, R36 ;  /* 0x0000000234257824 */ /* 0x000fe200078e0224 */
[----:B------:R-:W-:Y:S02]  /*2770*/  LEA R82, P6, R46, R54, 0x1 ;  /* 0x000000362e527211 */ /* 0x000fe400078c08ff */
[----:B------:R-:W-:Y:S02]  /*2780*/  LEA.HI.X.SX32 R93, R43, R172, 0x1, P4 ;  /* 0x000000ac2b5d7211 */ /* 0x000fe400020f0eff */
[----:B------:R-:W-:Y:S02]  /*2790*/  LEA R86, P4, R44, R54, 0x1 ;  /* 0x000000362c567211 */ /* 0x000fe400078808ff */
[----:B------:R-:W-:Y:S02]  /*27a0*/  LEA R42, R52, R37, 0x1 ;  /* 0x00000025342a7211 */ /* 0x000fe400078e08ff */
[----:B------:R-:W-:-:S02]  /*27b0*/  LEA.HI.X.SX32 R87, R44, R172, 0x1, P4 ;  /* 0x000000ac2c577211 */ /* 0x000fc400020f0eff */
[----:B------:R-:W-:Y:S01]  /*27c0*/  LEA.HI.X.SX32 R83, R46, R172, 0x1, P6 ;  /* 0x000000ac2e537211 */ /* 0x000fe200030f0eff */
[----:B------:R-:W-:Y:S01]  /*27d0*/  IMAD R43, R52, 0x2, R42 ;  /* 0x00000002342b7824 */ /* 0x000fe200078e022a */
[----:B0-----:R-:W-:Y:S02]  /*27e0*/  FMNMX3 R139, R200, -INF , R139, !PT ;  /* 0xff800000c88b7876 */ /* 0x001fe4000780008b */
[-C--:B------:R-:W-:Y:S02]  /*27f0*/  LEA R80, P4, R47, R54.reuse, 0x1 ;  /* 0x000000362f507211 */ /* 0x080fe400078808ff */
[----:B------:R-:W-:Y:S01]  /*2800*/  LEA R76, P6, R38, R54, 0x1 ;  /* 0x00000036264c7211 */ /* 0x000fe200078c08ff */
[--C-:B------:R-:W-:Y:S01]  /*2810*/  FFMA R4, R4, UR17, -R139.reuse ;  /* 0x0000001104047c23 */ /* 0x100fe2000800088b */
[--C-:B------:R-:W-:Y:S01]  /*2820*/  FFMA R5, R5, UR17, -R139.reuse ;  /* 0x0000001105057c23 */ /* 0x100fe2000800088b */
[--C-:B------:R-:W-:Y:S01]  /*2830*/  FFMA R6, R6, UR17, -R139.reuse ;  /* 0x0000001106067c23 */ /* 0x100fe2000800088b */
[--C-:B------:R-:W-:Y:S01]  /*2840*/  FFMA R7, R7, UR17, -R139.reuse ;  /* 0x0000001107077c23 */ /* 0x100fe2000800088b */
[----:B------:R-:W-:Y:S01]  /*2850*/  FMUL R4, R4, 1.4426950216293334961 ;  /* 0x3fb8aa3b04047820 */ /* 0x000fe20000400000 */
[----:B------:R-:W-:Y:S01]  /*2860*/  FMUL R5, R5, 1.4426950216293334961 ;  /* 0x3fb8aa3b05057820 */ /* 0x000fe20000400000 */
[----:B------:R-:W-:Y:S01]  /*2870*/  FMUL R6, R6, 1.4426950216293334961 ;  /* 0x3fb8aa3b06067820 */ /* 0x000fe20000400000 */
[----:B------:R-:W-:Y:S01]  /*2880*/  FMUL R7, R7, 1.4426950216293334961 ;  /* 0x3fb8aa3b07077820 */ /* 0x000fe20000400000 */
[--C-:B------:R-:W-:Y:S01]  /*2890*/  FFMA R8, R8, UR17, -R139.reuse ;  /* 0x0000001108087c23 */ /* 0x100fe2000800088b */
[--C-:B------:R-:W-:Y:S01]  /*28a0*/  FFMA R9, R9, UR17, -R139.reuse ;  /* 0x0000001109097c23 */ /* 0x100fe2000800088b */
[----:B------:R-:W-:Y:S01]  /*28b0*/  MUFU.EX2 R4, R4 ;  /* 0x0000000400047308 */ /* 0x000fe20000000800 */
[--C-:B------:R-:W-:Y:S01]  /*28c0*/  FFMA R10, R10, UR17, -R139.reuse ;  /* 0x000000110a0a7c23 */ /* 0x100fe2000800088b */
[----:B------:R-:W-:Y:S01]  /*28d0*/  FMUL R8, R8, 1.4426950216293334961 ;  /* 0x3fb8aa3b08087820 */ /* 0x000fe20000400000 */
[--C-:B------:R-:W-:Y:S01]  /*28e0*/  FFMA R11, R11, UR17, -R139.reuse ;  /* 0x000000110b0b7c23 */ /* 0x100fe2000800088b */
[--C-:B------:R-:W-:Y:S01]  /*28f0*/  FFMA R12, R12, UR17, -R139.reuse ;  /* 0x000000110c0c7c23 */ /* 0x100fe2000800088b */
[--C-:B------:R-:W-:Y:S01]  /*2900*/  FFMA R13, R13, UR17, -R139.reuse ;  /* 0x000000110d0d7c23 */ /* 0x100fe2000800088b */
[--C-:B------:R-:W-:Y:S01]  /*2910*/  FFMA R14, R14, UR17, -R139.reuse ;  /* 0x000000110e0e7c23 */ /* 0x100fe2000800088b */
[--C-:B------:R-:W-:Y:S01]  /*2920*/  FFMA R15, R15, UR17, -R139.reuse ;  /* 0x000000110f0f7c23 */ /* 0x100fe2000800088b */
[----:B------:R-:W0:Y:S01]  /*2930*/  MUFU.EX2 R5, R5 ;  /* 0x0000000500057308 */ /* 0x000e220000000800 */
[----:B------:R-:W-:Y:S01]  /*2940*/  FMUL R9, R9, 1.4426950216293334961 ;  /* 0x3fb8aa3b09097820 */ /* 0x000fe20000400000 */
[--C-:B------:R-:W-:Y:S01]  /*2950*/  FFMA R16, R16, UR17, -R139.reuse ;  /* 0x0000001110107c23 */ /* 0x100fe2000800088b */
[--C-:B------:R-:W-:Y:S01]  /*2960*/  FFMA R17, R17, UR17, -R139.reuse ;  /* 0x0000001111117c23 */ /* 0x100fe2000800088b */
[--C-:B------:R-:W-:Y:S01]  /*2970*/  FFMA R18, R18, UR17, -R139.reuse ;  /* 0x0000001112127c23 */ /* 0x100fe2000800088b */
[--C-:B------:R-:W-:Y:S01]  /*2980*/  FFMA R19, R19, UR17, -R139.reuse ;  /* 0x0000001113137c23 */ /* 0x100fe2000800088b */
[--C-:B------:R-:W-:Y:S01]  /*2990*/  FFMA R20, R20, UR17, -R139.reuse ;  /* 0x0000001114147c23 */ /* 0x100fe2000800088b */
[--C-:B------:R-:W-:Y:S01]  /*29a0*/  FFMA R21, R21, UR17, -R139.reuse ;  /* 0x0000001115157c23 */ /* 0x100fe2000800088b */
[----:B------:R-:W2:Y:S01]  /*29b0*/  MUFU.EX2 R6, R6 ;  /* 0x0000000600067308 */ /* 0x000ea20000000800 */
[----:B------:R-:W-:Y:S01]  /*29c0*/  FMUL R10, R10, 1.4426950216293334961 ;  /* 0x3fb8aa3b0a0a7820 */ /* 0x000fe20000400000 */
[--C-:B------:R-:W-:Y:S01]  /*29d0*/  FFMA R22, R22, UR17, -R139.reuse ;  /* 0x0000001116167c23 */ /* 0x100fe2000800088b */
[--C-:B------:R-:W-:Y:S01]  /*29e0*/  FFMA R23, R23, UR17, -R139.reuse ;  /* 0x0000001117177c23 */ /* 0x100fe2000800088b */
[--C-:B------:R-:W-:Y:S01]  /*29f0*/  FFMA R24, R24, UR17, -R139.reuse ;  /* 0x0000001118187c23 */ /* 0x100fe2000800088b */
[--C-:B------:R-:W-:Y:S01]  /*2a00*/  FFMA R25, R25, UR17, -R139.reuse ;  /* 0x0000001119197c23 */ /* 0x100fe2000800088b */
[----:B------:R-:W-:Y:S01]  /*2a10*/  FFMA R26, R26, UR17, -R139 ;  /* 0x000000111a1a7c23 */ /* 0x000fe2000800088b */
[-C--:B------:R-:W-:Y:S01]  /*2a20*/  LEA.HI.X.SX32 R81, R47, R172.reuse, 0x1, P4 ;  /* 0x000000ac2f517211 */ /* 0x080fe200020f0eff */
[----:B------:R-:W3:Y:S01]  /*2a30*/  MUFU.EX2 R7, R7 ;  /* 0x0000000700077308 */ /* 0x000ee20000000800 */
[----:B0-----:R-:W-:Y:S01]  /*2a40*/  FADD R205, R4, R5 ;  /* 0x0000000504cd7221 */ /* 0x001fe20000000000 */
[----:B------:R-:W-:Y:S01]  /*2a50*/  FMUL R11, R11, 1.4426950216293334961 ;  /* 0x3fb8aa3b0b0b7820 */ /* 0x000fe20000400000 */
[----:B------:R-:W-:-:S02]  /*2a60*/  LEA.HI.X.SX32 R77, R38, R172, 0x1, P6 ;  /* 0x000000ac264d7211 */ /* 0x000fc400030f0eff */
[----:B------:R-:W-:Y:S02]  /*2a70*/  LEA R84, P5, R45, R54, 0x1 ;  /* 0x000000362d547211 */ /* 0x000fe400078a08ff */
[----:B------:R-:W-:Y:S01]  /*2a80*/  PRMT R138, RZ, 0x7610, R138 ;  /* 0x00007610ff8a7816 */ /* 0x000fe2000000008a */
[----:B------:R-:W0:Y:S01]  /*2a90*/  MUFU.EX2 R8, R8 ;  /* 0x0000000800087308 */ /* 0x000e220000000800 */
[----:B--2---:R-:W-:Y:S01]  /*2aa0*/  FADD R200, R6, R205 ;  /* 0x000000cd06c87221 */ /* 0x004fe20000000000 */
[----:B------:R-:W-:Y:S01]  /*2ab0*/  FMUL R12, R12, 1.4426950216293334961 ;  /* 0x3fb8aa3b0c0c7820 */ /* 0x000fe20000400000 */
[----:B------:R-:W-:Y:S02]  /*2ac0*/  PRMT R160, RZ, 0x7610, R160 ;  /* 0x00007610ffa07816 */ /* 0x000fe400000000a0 */
[----:B------:R-:W-:Y:S02]  /*2ad0*/  PRMT R170, RZ, 0x7610, R170 ;  /* 0x00007610ffaa7816 */ /* 0x000fe400000000aa */
[----:B------:R-:W-:Y:S01]  /*2ae0*/  PRMT R182, RZ, 0x7610, R182 ;  /* 0x00007610ffb67816 */ /* 0x000fe200000000b6 */
[----:B------:R-:W2:Y:S01]  /*2af0*/  MUFU.EX2 R9, R9 ;  /* 0x0000000900097308 */ /* 0x000ea20000000800 */
[----:B---3--:R-:W-:Y:S01]  /*2b00*/  FADD R205, R7, R200 ;  /* 0x000000c807cd7221 */ /* 0x008fe20000000000 */
[----:B------:R-:W-:Y:S01]  /*2b10*/  FMUL R13, R13, 1.4426950216293334961 ;  /* 0x3fb8aa3b0d0d7820 */ /* 0x000fe20000400000 */
[----:B------:R-:W-:-:S02]  /*2b20*/  PRMT R171, RZ, 0x7610, R171 ;  /* 0x00007610ffab7816 */ /* 0x000fc400000000ab */
[----:B------:R-:W-:Y:S02]  /*2b30*/  PRMT R173, RZ, 0x7610, R173 ;  /* 0x00007610ffad7816 */ /* 0x000fe400000000ad */
[----:B------:R-:W-:Y:S01]  /*2b40*/  PRMT R177, RZ, 0x7610, R177 ;  /* 0x00007610ffb17816 */ /* 0x000fe200000000b1 */
[----:B------:R-:W3:Y:S01]  /*2b50*/  MUFU.EX2 R10, R10 ;  /* 0x0000000a000a7308 */ /* 0x000ee20000000800 */
[----:B0-----:R-:W-:Y:S01]  /*2b60*/  FADD R200, R8, R205 ;  /* 0x000000cd08c87221 */ /* 0x001fe20000000000 */
[----:B------:R-:W-:Y:S01]  /*2b70*/  FMUL R14, R14, 1.4426950216293334961 ;  /* 0x3fb8aa3b0e0e7820 */ /* 0x000fe20000400000 */
[----:B------:R-:W-:Y:S01]  /*2b80*/  FMUL R15, R15, 1.4426950216293334961 ;  /* 0x3fb8aa3b0f0f7820 */ /* 0x000fe20000400000 */
[----:B------:R-:W-:Y:S01]  /*2b90*/  FMUL R16, R16, 1.4426950216293334961 ;  /* 0x3fb8aa3b10107820 */ /* 0x000fe20000400000 */
[----:B------:R-:W-:Y:S01]  /*2ba0*/  FMUL R17, R17, 1.4426950216293334961 ;  /* 0x3fb8aa3b11117820 */ /* 0x000fe20000400000 */
[----:B------:R-:W-:Y:S01]  /*2bb0*/  FMUL R18, R18, 1.4426950216293334961 ;  /* 0x3fb8aa3b12127820 */ /* 0x000fe20000400000 */
[----:B------:R-:W-:Y:S01]  /*2bc0*/  FMUL R19, R19, 1.4426950216293334961 ;  /* 0x3fb8aa3b13137820 */ /* 0x000fe20000400000 */
[----:B------:R-:W0:Y:S01]  /*2bd0*/  MUFU.EX2 R11, R11 ;  /* 0x0000000b000b7308 */ /* 0x000e220000000800 */
[----:B--2---:R-:W-:Y:S01]  /*2be0*/  FADD R205, R9, R200 ;  /* 0x000000c809cd7221 */ /* 0x004fe20000000000 */
[----:B------:R-:W-:Y:S01]  /*2bf0*/  FMUL R20, R20, 1.4426950216293334961 ;  /* 0x3fb8aa3b14147820 */ /* 0x000fe20000400000 */
[----:B------:R-:W-:Y:S01]  /*2c00*/  FMUL R21, R21, 1.4426950216293334961 ;  /* 0x3fb8aa3b15157820 */ /* 0x000fe20000400000 */
[----:B------:R-:W-:Y:S01]  /*2c10*/  FMUL R22, R22, 1.4426950216293334961 ;  /* 0x3fb8aa3b16167820 */ /* 0x000fe20000400000 */
[----:B------:R-:W-:Y:S01]  /*2c20*/  FMUL R23, R23, 1.4426950216293334961 ;  /* 0x3fb8aa3b17177820 */ /* 0x000fe20000400000 */
[----:B------:R-:W-:Y:S01]  /*2c30*/  FMUL R24, R24, 1.4426950216293334961 ;  /* 0x3fb8aa3b18187820 */ /* 0x000fe20000400000 */
[----:B------:R-:W-:Y:S01]  /*2c40*/  FMUL R25, R25, 1.4426950216293334961 ;  /* 0x3fb8aa3b19197820 */ /* 0x000fe20000400000 */
[----:B------:R-:W2:Y:S01]  /*2c50*/  MUFU.EX2 R12, R12 ;  /* 0x0000000c000c7308 */ /* 0x000ea20000000800 */
[----:B---3--:R-:W-:Y:S01]  /*2c60*/  FADD R200, R10, R205 ;  /* 0x000000cd0ac87221 */ /* 0x008fe20000000000 */
[----:B------:R-:W-:Y:S01]  /*2c70*/  LEA R74, P4, R39, R54, 0x1 ;  /* 0x00000036274a7211 */ /* 0x000fe200078808ff */
[----:B------:R-:W-:Y:S01]  /*2c80*/  FMUL R26, R26, 1.4426950216293334961 ;  /* 0x3fb8aa3b1a1a7820 */ /* 0x000fe20000400000 */
[----:B------:R-:W-:Y:S01]  /*2c90*/  LEA R38, R52, R43, 0x1 ;  /* 0x0000002b34267211 */ /* 0x000fe200078e08ff */
[--C-:B------:R-:W-:Y:S01]  /*2ca0*/  FFMA R27, R27, UR17, -R139.reuse ;  /* 0x000000111b1b7c23 */ /* 0x100fe2000800088b */
[----:B------:R-:W-:Y:S01]  /*2cb0*/  LEA.HI.X.SX32 R75, R39, R172, 0x1, P4 ;  /* 0x000000ac274b7211 */ /* 0x000fe200020f0eff */
[----:B------:R-:W-:Y:S01]  /*2cc0*/  FFMA R28, R28, UR17, -R139 ;  /* 0x000000111c1c7c23 */ /* 0x000fe2000800088b */
[----:B------:R-:W3:Y:S01]  /*2cd0*/  MUFU.EX2 R13, R13 ;  /* 0x0000000d000d7308 */ /* 0x000ee20000000800 */
[----:B0-----:R-:W-:Y:S01]  /*2ce0*/  FADD R205, R11, R200 ;  /* 0x000000c80bcd7221 */ /* 0x001fe20000000000 */
[----:B------:R-:W-:Y:S01]  /*2cf0*/  LEA R70, P6, R41, R54, 0x1 ;  /* 0x0000003629467211 */ /* 0x000fe200078c08ff */
[----:B------:R-:W-:-:S02]  /*2d00*/  IMAD R39, R52, 0x2, R38 ;  /* 0x0000000234277824 */ /* 0x000fc400078e0226 */
[--C-:B------:R-:W-:Y:S01]  /*2d10*/  FFMA R29, R29, UR17, -R139.reuse ;  /* 0x000000111d1d7c23 */ /* 0x100fe2000800088b */
[--C-:B------:R-:W-:Y:S01]  /*2d20*/  FFMA R30, R30, UR17, -R139.reuse ;  /* 0x000000111e1e7c23 */ /* 0x100fe2000800088b */
[----:B------:R-:W-:Y:S01]  /*2d30*/  FFMA R31, R31, UR17, -R139 ;  /* 0x000000111f1f7c23 */ /* 0x000fe2000800088b */
[----:B------:R-:W-:Y:S01]  /*2d40*/  LEA.HI.X.SX32 R85, R45, R172, 0x1, P5 ;  /* 0x000000ac2d557211 */ /* 0x000fe200028f0eff */
[----:B------:R-:W0:Y:S01]  /*2d50*/  MUFU.EX2 R14, R14 ;  /* 0x0000000e000e7308 */ /* 0x000e220000000800 */
[----:B--2---:R-:W-:Y:S01]  /*2d60*/  FADD R200, R12, R205 ;  /* 0x000000cd0cc87221 */ /* 0x004fe20000000000 */
[--C-:B------:R-:W-:Y:S01]  /*2d70*/  FFMA R32, R32, UR17, -R139.reuse ;  /* 0x0000001120207c23 */ /* 0x100fe2000800088b */
[--C-:B------:R-:W-:Y:S01]  /*2d80*/  FFMA R33, R33, UR17, -R139.reuse ;  /* 0x0000001121217c23 */ /* 0x100fe2000800088b */
[--C-:B------:R-:W-:Y:S01]  /*2d90*/  FFMA R34, R34, UR17, -R139.reuse ;  /* 0x0000001122227c23 */ /* 0x100fe2000800088b */
[----:B------:R-:W-:Y:S01]  /*2da0*/  FFMA R35, R35, UR17, -R139 ;  /* 0x0000001123237c23 */ /* 0x000fe2000800088b */
[----:B------:R-:W-:Y:S01]  /*2db0*/  F2FP.BF16.F32.PACK_AB R4, R5, R4 ;  /* 0x000000040504723e */ /* 0x000fe200000010ff */
[----:B------:R2:W5:Y:S01]  /*2dc0*/  @P2 LDG.E.U16 R138, desc[UR28][R102.64] ;  /* 0x0000001c668a2981 */ /* 0x000562000c1e1500 */
[----:B------:R-:W4:Y:S01]  /*2dd0*/  MUFU.EX2 R15, R15 ;  /* 0x0000000f000f7308 */ /* 0x000f220000000800 */
[----:B---3--:R-:W-:Y:S01]  /*2de0*/  FADD R205, R13, R200 ;  /* 0x000000c80dcd7221 */ /* 0x008fe20000000000 */
[----:B------:R-:W-:Y:S01]  /*2df0*/  PRMT R179, RZ, 0x7610, R179 ;  /* 0x00007610ffb37816 */ /* 0x000fe200000000b3 */
[----:B------:R2:W5:Y:S01]  /*2e00*/  @P2 LDG.E.U16 R160, desc[UR28][R94.64] ;  /* 0x0000001c5ea02981 */ /* 0x000562000c1e1500 */
[----:B------:R-:W-:-:S02]  /*2e10*/  PRMT R181, RZ, 0x7610, R181 ;  /* 0x00007610ffb57816 */ /* 0x000fc400000000b5 */
[----:B------:R-:W-:Y:S01]  /*2e20*/  PRMT R183, RZ, 0x7610, R183 ;  /* 0x00007610ffb77816 */ /* 0x000fe200000000b7 */
[----:B------:R2:W5:Y:S01]  /*2e30*/  @P2 LDG.E.U16 R170, desc[UR28][R86.64] ;  /* 0x0000001c56aa2981 */ /* 0x000562000c1e1500 */
[----:B------:R-:W3:Y:S01]  /*2e40*/  MUFU.EX2 R16, R16 ;  /* 0x0000001000107308 */ /* 0x000ee20000000800 */
[----:B0-----:R-:W-:Y:S01]  /*2e50*/  FADD R200, R14, R205 ;  /* 0x000000cd0ec87221 */ /* 0x001fe20000000000 */
[----:B------:R-:W-:Y:S01]  /*2e60*/  PRMT R185, RZ, 0x7610, R185 ;  /* 0x00007610ffb97816 */ /* 0x000fe200000000b9 */
[----:B------:R2:W5:Y:S01]  /*2e70*/  @P2 LDG.E.U16 R171, desc[UR28][R100.64] ;  /* 0x0000001c64ab2981 */ /* 0x000562000c1e1500 */
[----:B------:R-:W-:Y:S02]  /*2e80*/  PRMT R187, RZ, 0x7610, R187 ;  /* 0x00007610ffbb7816 */ /* 0x000fe400000000bb */
[----:B------:R-:W-:Y:S01]  /*2e90*/  PRMT R184, RZ, 0x7610, R184 ;  /* 0x00007610ffb87816 */ /* 0x000fe200000000b8 */
[----:B------:R2:W5:Y:S01]  /*2ea0*/  @P2 LDG.E.U16 R173, desc[UR28][R92.64] ;  /* 0x0000001c5cad2981 */ /* 0x000562000c1e1500 */
[----:B------:R-:W0:Y:S01]  /*2eb0*/  MUFU.EX2 R17, R17 ;  /* 0x0000001100117308 */ /* 0x000e220000000800 */
[----:B----4-:R-:W-:Y:S01]  /*2ec0*/  FADD R205, R15, R200 ;  /* 0x000000c80fcd7221 */ /* 0x010fe20000000000 */
[----:B------:R-:W-:-:S02]  /*2ed0*/  PRMT R186, RZ, 0x7610, R186 ;  /* 0x00007610ffba7816 */ /* 0x000fc400000000ba */
[----:B------:R-:W-:Y:S02]  /*2ee0*/  PRMT R188, RZ, 0x7610, R188 ;  /* 0x00007610ffbc7816 */ /* 0x000fe400000000bc */
[----:B------:R-:W-:Y:S02]  /*2ef0*/  PRMT R190, RZ, 0x7610, R190 ;  /* 0x00007610ffbe7816 */ /* 0x000fe400000000be */
[----:B------:R-:W4:Y:S01]  /*2f00*/  MUFU.EX2 R18, R18 ;  /* 0x0000001200127308 */ /* 0x000f220000000800 */
[----:B---3--:R-:W-:Y:S01]  /*2f10*/  FADD R200, R16, R205 ;  /* 0x000000cd10c87221 */ /* 0x008fe20000000000 */
[----:B------:R-:W-:Y:S02]  /*2f20*/  PRMT R192, RZ, 0x7610, R192 ;  /* 0x00007610ffc07816 */ /* 0x000fe400000000c0 */
[----:B------:R-:W-:Y:S02]  /*2f30*/  PRMT R194, RZ, 0x7610, R194 ;  /* 0x00007610ffc27816 */ /* 0x000fe400000000c2 */
[----:B------:R-:W-:-:S02]  /*2f40*/  PRMT R196, RZ, 0x7610, R196 ;  /* 0x00007610ffc47816 */ /* 0x000fc400000000c4 */
[----:B------:R-:W3:Y:S01]  /*2f50*/  MUFU.EX2 R19, R19 ;  /* 0x0000001300137308 */ /* 0x000ee20000000800 */
[----:B0-----:R-:W-:Y:S01]  /*2f60*/  FADD R205, R17, R200 ;  /* 0x000000c811cd7221 */ /* 0x001fe20000000000 */
[----:B------:R-:W-:Y:S02]  /*2f70*/  PRMT R198, RZ, 0x7610, R198 ;  /* 0x00007610ffc67816 */ /* 0x000fe400000000c6 */
[----:B------:R-:W-:Y:S02]  /*2f80*/  PRMT R189, RZ, 0x7610, R189 ;  /* 0x00007610ffbd7816 */ /* 0x000fe400000000bd */
[----:B------:R-:W-:Y:S02]  /*2f90*/  PRMT R191, RZ, 0x7610, R191 ;  /* 0x00007610ffbf7816 */ /* 0x000fe400000000bf */
        /* <DEDUP_REMOVED lines=11> */
[----:B0-----:R-:W-:-:S07]  /*3050*/  FADD R200, R20, R205 ;  /* 0x000000cd14c87221 */ /* 0x001fce0000000000 */
[----:B------:R-:W0:Y:S01]  /*3060*/  MUFU.EX2 R23, R23 ;  /* 0x0000001700177308 */ /* 0x000e220000000800 */
[----:B----4-:R-:W-:Y:S01]  /*3070*/  FADD R205, R21, R200 ;  /* 0x000000c815cd7221 */ /* 0x010fe20000000000 */
[----:B------:R-:W-:Y:S01]  /*3080*/  FMUL R27, R27, 1.4426950216293334961 ;  /* 0x3fb8aa3b1b1b7820 */ /* 0x000fe20000400000 */
[----:B------:R-:W-:-:S05]  /*3090*/  LEA.HI.X.SX32 R71, R41, R172, 0x1, P6 ;  /* 0x000000ac29477211 */ /* 0x000fca00030f0eff */
[----:B------:R-:W4:Y:S01]  /*30a0*/  MUFU.EX2 R24, R24 ;  /* 0x0000001800187308 */ /* 0x000f220000000800 */
[----:B---3--:R-:W-:Y:S01]  /*30b0*/  FADD R200, R22, R205 ;  /* 0x000000cd16c87221 */ /* 0x008fe20000000000 */
[----:B------:R-:W-:Y:S01]  /*30c0*/  FMUL R28, R28, 1.4426950216293334961 ;  /* 0x3fb8aa3b1c1c7820 */ /* 0x000fe20000400000 */
[----:B------:R-:W-:-:S05]  /*30d0*/  LEA R41, R52, R39, 0x1 ;  /* 0x0000002734297211 */ /* 0x000fca00078e08ff */
[----:B------:R-:W3:Y:S01]  /*30e0*/  MUFU.EX2 R25, R25 ;  /* 0x0000001900197308 */ /* 0x000ee20000000800 */
[----:B0-----:R-:W-:Y:S01]  /*30f0*/  FADD R205, R23, R200 ;  /* 0x000000c817cd7221 */ /* 0x001fe20000000000 */
[----:B------:R-:W-:Y:S01]  /*3100*/  FMUL R29, R29, 1.4426950216293334961 ;  /* 0x3fb8aa3b1d1d7820 */ /* 0x000fe20000400000 */
[----:B------:R-:W-:-:S05]  /*3110*/  IMAD R44, R52, 0x2, R41 ;  /* 0x00000002342c7824 */ /* 0x000fca00078e0229 */
[----:B------:R-:W0:Y:S01]  /*3120*/  MUFU.EX2 R26, R26 ;  /* 0x0000001a001a7308 */ /* 0x000e220000000800 */
[----:B----4-:R-:W-:Y:S01]  /*3130*/  FADD R200, R24, R205 ;  /* 0x000000cd18c87221 */ /* 0x010fe20000000000 */
[----:B------:R-:W-:Y:S01]  /*3140*/  FMUL R30, R30, 1.4426950216293334961 ;  /* 0x3fb8aa3b1e1e7820 */ /* 0x000fe20000400000 */
[----:B------:R-:W-:Y:S01]  /*3150*/  LEA R78, P5, R48, R54, 0x1 ;  /* 0x00000036304e7211 */ /* 0x000fe200078a08ff */
[----:B------:R-:W-:Y:S01]  /*3160*/  FMUL R31, R31, 1.4426950216293334961 ;  /* 0x3fb8aa3b1f1f7820 */ /* 0x000fe20000400000 */
[----:B------:R-:W-:Y:S01]  /*3170*/  LEA R45, R52, R44, 0x1 ;  /* 0x0000002c342d7211 */ /* 0x000fe200078e08ff */
[----:B------:R-:W-:Y:S01]  /*3180*/  FMUL R32, R32, 1.4426950216293334961 ;  /* 0x3fb8aa3b20207820 */ /* 0x000fe20000400000 */
[----:B------:R-:W-:Y:S01]  /*3190*/  LEA.HI.X.SX32 R79, R48, R172, 0x1, P5 ;  /* 0x000000ac304f7211 */ /* 0x000fe200028f0eff */
[----:B------:R-:W4:Y:S01]  /*31a0*/  MUFU.EX2 R27, R27 ;  /* 0x0000001b001b7308 */ /* 0x000f220000000800 */
[----:B---3--:R-:W-:Y:S01]  /*31b0*/  FADD R205, R25, R200 ;  /* 0x000000c819cd7221 */ /* 0x008fe20000000000 */
[----:B------:R-:W-:Y:S01]  /*31c0*/  LEA R72, P5, R40, R54, 0x1 ;  /* 0x0000003628487211 */ /* 0x000fe200078a08ff */
[----:B------:R-:W-:-:S02]  /*31d0*/  IMAD R47, R52, 0x2, R45 ;  /* 0x00000002342f7824 */ /* 0x000fc400078e022d */
[----:B------:R-:W-:Y:S01]  /*31e0*/  FMUL R33, R33, 1.4426950216293334961 ;  /* 0x3fb8aa3b21217820 */ /* 0x000fe20000400000 */
[----:B------:R-:W-:Y:S01]  /*31f0*/  LEA R68, P4, R36, R54, 0x1 ;  /* 0x0000003624447211 */ /* 0x000fe200078808ff */
[----:B------:R-:W-:Y:S01]  /*3200*/  FMUL R34, R34, 1.4426950216293334961 ;  /* 0x3fb8aa3b22227820 */ /* 0x000fe20000400000 */
[----:B------:R-:W-:Y:S01]  /*3210*/  LEA.HI.X.SX32 R73, R40, R172, 0x1, P5 ;  /* 0x000000ac28497211 */ /* 0x000fe200028f0eff */
[----:B------:R-:W3:Y:S01]  /*3220*/  MUFU.EX2 R28, R28 ;  /* 0x0000001c001c7308 */ /* 0x000ee20000000800 */
[----:B0-----:R-:W-:Y:S01]  /*3230*/  FADD R200, R26, R205 ;  /* 0x000000cd1ac87221 */ /* 0x001fe20000000000 */
[-C--:B------:R-:W-:Y:S01]  /*3240*/  LEA R66, P5, R37, R54.reuse, 0x1 ;  /* 0x0000003625427211 */ /* 0x080fe200078a08ff */
[----:B------:R-:W-:Y:S01]  /*3250*/  FMUL R35, R35, 1.4426950216293334961 ;  /* 0x3fb8aa3b23237820 */ /* 0x000fe20000400000 */
[----:B------:R-:W-:Y:S01]  /*3260*/  LEA R49, R52, R47, 0x1 ;  /* 0x0000002f34317211 */ /* 0x000fe200078e08ff */
[----:B------:R2:W5:Y:S01]  /*3270*/  @P2 LDG.E.U16 R176, desc[UR28][R70.64] ;  /* 0x0000001c46b02981 */ /* 0x000562000c1e1500 */
[----:B------:R-:W-:-:S02]  /*3280*/  LEA R64, P6, R42, R54, 0x1 ;  /* 0x000000362a407211 */ /* 0x000fc400078c08ff */
[----:B------:R-:W0:Y:S01]  /*3290*/  MUFU.EX2 R29, R29 ;  /* 0x0000001d001d7308 */ /* 0x000e220000000800 */
[----:B----4-:R-:W-:Y:S01]  /*32a0*/  FADD R205, R27, R200 ;  /* 0x000000c81bcd7221 */ /* 0x010fe20000000000 */
[-C--:B------:R-:W-:Y:S01]  /*32b0*/  LEA.HI.X.SX32 R69, R36, R172.reuse, 0x1, P4 ;  /* 0x000000ac24457211 */ /* 0x080fe200020f0eff */
[----:B------:R-:W-:Y:S01]  /*32c0*/  IMAD R50, R52, 0x2, R49 ;  /* 0x0000000234327824 */ /* 0x000fe200078e0231 */
[----:B------:R-:W-:Y:S01]  /*32d0*/  LEA.HI.X.SX32 R67, R37, R172, 0x1, P5 ;  /* 0x000000ac25437211 */ /* 0x000fe200028f0eff */
[----:B------:R2:W5:Y:S01]  /*32e0*/  @P2 LDG.E.U16 R177, desc[UR28][R84.64] ;  /* 0x0000001c54b12981 */ /* 0x000562000c1e1500 */
[-C--:B------:R-:W-:Y:S02]  /*32f0*/  LEA R62, P4, R43, R54.reuse, 0x1 ;  /* 0x000000362b3e7211 */ /* 0x080fe400078808ff */
[----:B------:R-:W4:Y:S01]  /*3300*/  MUFU.EX2 R30, R30 ;  /* 0x0000001e001e7308 */ /* 0x000f220000000800 */
[----:B---3--:R-:W-:Y:S01]  /*3310*/  FADD R200, R28, R205 ;  /* 0x000000cd1cc87221 */ /* 0x008fe20000000000 */
[----:B------:R-:W-:Y:S01]  /*3320*/  LEA R60, P5, R38, R54, 0x1 ;  /* 0x00000036263c7211 */ /* 0x000fe200078a08ff */
[----:B------:R2:W5:Y:S01]  /*3330*/  @P2 LDG.E.U16 R179, desc[UR28][R76.64] ;  /* 0x0000001c4cb32981 */ /* 0x000562000c1e1500 */
[----:B------:R-:W-:-:S02]  /*3340*/  LEA.HI.X.SX32 R65, R42, R172, 0x1, P6 ;  /* 0x000000ac2a417211 */ /* 0x000fc400030f0eff */
[----:B------:R-:W-:Y:S01]  /*3350*/  LEA R36, P6, R39, R54, 0x1 ;  /* 0x0000003627247211 */ /* 0x000fe200078c08ff */
[----:B------:R2:W5:Y:S01]  /*3360*/  @P2 LDG.E.U16 R181, desc[UR28][R68.64] ;  /* 0x0000001c44b52981 */ /* 0x000562000c1e1500 */
[----:B------:R-:W3:Y:S01]  /*3370*/  MUFU.EX2 R31, R31 ;  /* 0x0000001f001f7308 */ /* 0x000ee20000000800 */
[----:B0-----:R-:W-:Y:S01]  /*3380*/  FADD R205, R29, R200 ;  /* 0x000000c81dcd7221 */ /* 0x001fe20000000000 */
[-C--:B------:R-:W-:Y:S01]  /*3390*/  LEA.HI.X.SX32 R63, R43, R172.reuse, 0x1, P4 ;  /* 0x000000ac2b3f7211 */ /* 0x080fe200020f0eff */
[----:B------:R2:W5:Y:S01]  /*33a0*/  @P2 LDG.E.U16 R184, desc[UR28][R98.64] ;  /* 0x0000001c62b82981 */ /* 0x000562000c1e1500 */
[----:B------:R-:W-:Y:S02]  /*33b0*/  LEA.HI.X.SX32 R61, R38, R172, 0x1, P5 ;  /* 0x000000ac263d7211 */ /* 0x000fe400028f0eff */
[----:B------:R-:W-:Y:S01]  /*33c0*/  LEA R38, P4, R41, R54, 0x1 ;  /* 0x0000003629267211 */ /* 0x000fe200078808ff */
[----:B------:R2:W5:Y:S01]  /*33d0*/  @P2 LDG.E.U16 R178, desc[UR28][R62.64] ;  /* 0x0000001c3eb22981 */ /* 0x000562000c1e1500 */
[----:B------:R-:W0:Y:S01]  /*33e0*/  MUFU.EX2 R32, R32 ;  /* 0x0000002000207308 */ /* 0x000e220000000800 */
[----:B------:R-:W-:Y:S01]  /*33f0*/  LEA R51, R52, R50, 0x1 ;  /* 0x0000003234337211 */ /* 0x000fe200078e08ff */
[----:B----4-:R-:W-:Y:S01]  /*3400*/  FADD R200, R30, R205 ;  /* 0x000000cd1ec87221 */ /* 0x010fe20000000000 */
[----:B------:R-:W-:Y:S01]  /*3410*/  LEA R40, P5, R44, R54, 0x1 ;  /* 0x000000362c287211 */ /* 0x000fe200078a08ff */
[----:B------:R2:W5:Y:S01]  /*3420*/  @P2 LDG.E.U16 R183, desc[UR28][R60.64] ;  /* 0x0000001c3cb72981 */ /* 0x000562000c1e1500 */
[----:B------:R-:W-:Y:S01]  /*3430*/  LEA.HI.X.SX32 R37, R39, R172, 0x1, P6 ;  /* 0x000000ac27257211 */ /* 0x000fe200030f0eff */
[----:B------:R-:W-:Y:S01]  /*3440*/  IMAD R53, R52, 0x2, R51 ;  /* 0x0000000234357824 */ /* 0x000fe200078e0233 */
[----:B------:R-:W-:Y:S01]  /*3450*/  LEA R42, P6, R45, R54, 0x1 ;  /* 0x000000362d2a7211 */ /* 0x000fe200078c08ff */
[----:B------:R-:W4:Y:S01]  /*3460*/  MUFU.EX2 R33, R33 ;  /* 0x0000002100217308 */ /* 0x000f220000000800 */
[-C--:B------:R-:W-:Y:S01]  /*3470*/  LEA.HI.X.SX32 R39, R41, R172.reuse, 0x1, P4 ;  /* 0x000000ac29277211 */ /* 0x080fe200020f0eff */
[----:B---3--:R-:W-:Y:S01]  /*3480*/  FADD R205, R31, R200 ;  /* 0x000000c81fcd7221 */ /* 0x008fe20000000000 */
[----:B------:R-:W-:Y:S01]  /*3490*/  LEA.HI.X.SX32 R41, R44, R172, 0x1, P5 ;  /* 0x000000ac2c297211 */ /* 0x000fe200028f0eff */
[----:B------:R2:W5:Y:S01]  /*34a0*/  @P2 LDG.E.U16 R186, desc[UR28][R90.64] ;  /* 0x0000001c5aba2981 */ /* 0x000562000c1e1500 */
[----:B------:R-:W-:-:S02]  /*34b0*/  LEA R44, P4, R47, R54, 0x1 ;  /* 0x000000362f2c7211 */ /* 0x000fc400078808ff */
[----:B------:R-:W-:Y:S01]  /*34c0*/  LEA.HI.X.SX32 R43, R45, R172, 0x1, P6 ;  /* 0x000000ac2d2b7211 */ /* 0x000fe200030f0eff */
[----:B------:R-:W3:Y:S01]  /*34d0*/  MUFU.EX2 R34, R34 ;  /* 0x0000002200227308 */ /* 0x000ee20000000800 */
[-C--:B------:R-:W-:Y:S01]  /*34e0*/  LEA R46, P5, R49, R54.reuse, 0x1 ;  /* 0x00000036312e7211 */ /* 0x080fe200078a08ff */
[----:B0-----:R-:W-:Y:S01]  /*34f0*/  FADD R200, R32, R205 ;  /* 0x000000cd20c87221 */ /* 0x001fe20000000000 */
[----:B------:R-:W-:Y:S01]  /*3500*/  LEA R48, P6, R50, R54, 0x1 ;  /* 0x0000003632307211 */ /* 0x000fe200078c08ff */
[----:B------:R2:W5:Y:S01]  /*3510*/  @P2 LDG.E.U16 R180, desc[UR28][R40.64] ;  /* 0x0000001c28b42981 */ /* 0x000562000c1e1500 */
[----:B------:R-:W-:Y:S02]  /*3520*/  F2FP.BF16.F32.PACK_AB R5, R7, R6 ;  /* 0x000000060705723e */ /* 0x000fe400000010ff */
[----:B------:R-:W-:Y:S01]  /*3530*/  LEA.HI.X.SX32 R45, R47, R172, 0x1, P4 ;  /* 0x000000ac2f2d7211 */ /* 0x000fe200020f0eff */
[----:B------:R-:W0:Y:S01]  /*3540*/  MUFU.EX2 R35, R35 ;  /* 0x0000002300237308 */ /* 0x000e220000000800 */
[----:B------:R-:W-:Y:S01]  /*3550*/  LEA R55, R52, R53, 0x1 ;  /* 0x0000003534377211 */ /* 0x000fe200078e08ff */
[----:B------:R2:W5:Y:S01]  /*3560*/  @P2 LDG.E.U16 R185, desc[UR28][R42.64] ;  /* 0x0000001c2ab92981 */ /* 0x000562000c1e1500 */
[----:B------:R-:W-:-:S02]  /*3570*/  F2FP.BF16.F32.PACK_AB R6, R9, R8 ;  /* 0x000000080906723e */ /* 0x000fc400000010ff */
[----:B------:R-:W-:Y:S01]  /*3580*/  LEA.HI.X.SX32 R47, R49, R172, 0x1, P5 ;  /* 0x000000ac312f7211 */ /* 0x000fe200028f0eff */
[----:B------:R2:W5:Y:S01]  /*3590*/  @P2 LDG.E.U16 R188, desc[UR28][R82.64] ;  /* 0x0000001c52bc2981 */ /* 0x000562000c1e1500 */
[----:B------:R-:W-:Y:S01]  /*35a0*/  F2FP.BF16.F32.PACK_AB R8, R13, R12 ;  /* 0x0000000c0d08723e */ /* 0x000fe200000010ff */
[----:B----4-:R-:W-:Y:S01]  /*35b0*/  FADD R13, R33, R200 ;  /* 0x000000c8210d7221 */ /* 0x010fe20000000000 */
[----:B------:R-:W-:Y:S01]  /*35c0*/  LEA.HI.X.SX32 R49, R50, R172, 0x1, P6 ;  /* 0x000000ac32317211 */ /* 0x000fe200030f0eff */
[----:B------:R2:W5:Y:S01]  /*35d0*/  @P2 LDG.E.U16 R190, desc[UR28][R74.64] ;  /* 0x0000001c4abe2981 */ /* 0x000562000c1e1500 */
[-C--:B------:R-:W-:Y:S02]  /*35e0*/  LEA R50, P4, R51, R54.reuse, 0x1 ;  /* 0x0000003633327211 */ /* 0x080fe400078808ff */
[-C--:B------:R-:W-:Y:S01]  /*35f0*/  LEA R52, P5, R53, R54.reuse, 0x1 ;  /* 0x0000003635347211 */ /* 0x080fe200078a08ff */
[----:B---3--:R-:W-:Y:S01]  /*3600*/  FADD R200, R34, R13 ;  /* 0x0000000d22c87221 */ /* 0x008fe20000000000 */
[----:B------:R-:W-:Y:S01]  /*3610*/  LEA R54, P6, R55, R54, 0x1 ;  /* 0x0000003637367211 */ /* 0x000fe200078c08ff */
[----:B------:R2:W5:Y:S01]  /*3620*/  @P2 LDG.E.U16 R182, desc[UR28][R48.64] ;  /* 0x0000001c30b62981 */ /* 0x000562000c1e1500 */
[----:B------:R-:W-:-:S02]  /*3630*/  LEA.HI.X.SX32 R51, R51, R172, 0x1, P4 ;  /* 0x000000ac33337211 */ /* 0x000fc400020f0eff */
[-C--:B------:R-:W-:Y:S01]  /*3640*/  LEA.HI.X.SX32 R53, R53, R172.reuse, 0x1, P5 ;  /* 0x000000ac35357211 */ /* 0x080fe200028f0eff */
[----:B------:R2:W5:Y:S01]  /*3650*/  @P2 LDG.E.U16 R192, desc[UR28][R66.64] ;  /* 0x0000001c42c02981 */ /* 0x000562000c1e1500 */
[----:B------:R-:W-:Y:S01]  /*3660*/  LEA.HI.X.SX32 R55, R55, R172, 0x1, P6 ;  /* 0x000000ac37377211 */ /* 0x000fe200030f0eff */
[----:B0-----:R-:W-:Y:S01]  /*3670*/  FADD R200, R35, R200 ;  /* 0x000000c823c87221 */ /* 0x001fe20000000000 */
[----:B------:R-:W-:Y:S01]  /*3680*/  PRMT R172, RZ, 0x7610, R172 ;  /* 0x00007610ffac7816 */ /* 0x000fe200000000ac */
[----:B------:R2:W5:Y:S01]  /*3690*/  @P2 LDG.E.U16 R187, desc[UR28][R50.64] ;  /* 0x0000001c32bb2981 */ /* 0x000562000c1e1500 */
[----:B------:R-:W-:-:S03]  /*36a0*/  F2FP.BF16.F32.PACK_AB R7, R11, R10 ;  /* 0x0000000a0b07723e */ /* 0x000fc600000010ff */
        /* <DEDUP_REMOVED lines=22> */
[----:B------:R2:W5:Y:S04]  /*3810*/  @P2 LDG.E.U16 R203, desc[UR28][R54.64] ;  /* 0x0000001c36cb2981 */ /* 0x000568000c1e1500 */
[----:B------:R2:W0:Y:S01]  /*3820*/  SHFL.BFLY PT, R205, R200, 0x10, 0x1f ;  /* 0x0e001f00c8cd7f89 */ /* 0x00042200000e0000 */
[----:B-1----:R-:W-:Y:S05]  /*3830*/  @!P2 BRA `(.L_x_9) ;  /* 0x000000000008a947 */ /* 0x002fea0003800000 */
[----:B------:R1:W-:Y:S01]  /*3840*/  STTM.16dp32bit_t0_t15.x16 tmem[UR14+0x40], R4 ;  /* 0x00004004000079ed */ /* 0x0003e20008a0000e */
[----:B------:R1:W-:Y:S02]  /*3850*/  STTM.16dp32bit_t16_t31.x16 tmem[UR14+0x50], R4 ;  /* 0x00005004000079ed */ /* 0x0003e40008a2000e */
.L_x_9:
[----:B-----5:R3:W-:Y:S01]  /*3860*/  STS.U16 [R59+UR10+0x2000], R138 ;  /* 0x0020008a3b007988 */ /* 0x0207e2000800040a */
[----:B-1----:R-:W-:Y:S01]  /*3870*/  FADD R4, -R139, -INF ;  /* 0xff8000008b047421 */ /* 0x002fe20000000100 */
[----:B------:R-:W-:Y:S02]  /*3880*/  UIADD3 UR15, UPT, UPT, UR15, -0x40, URZ ;  /* 0xffffffc00f0f7890 */ /* 0x000fe4000fffe0ff */
[----:B------:R1:W-:Y:S04]  /*3890*/  STS.U16 [R59+UR10+0x2400], R160 ;  /* 0x002400a03b007988 */ /* 0x0003e8000800040a */
[----:B------:R1:W-:Y:S01]  /*38a0*/  STS.U16 [R59+UR10+0x2800], R170 ;  /* 0x002800aa3b007988 */ /* 0x0003e2000800040a */
[----:B---3--:R-:W-:-:S03]  /*38b0*/  FMUL R138, R4, 1.4426950216293334961 ;  /* 0x3fb8aa3b048a7820 */ /* 0x008fc60000400000 */
[----:B------:R1:W-:Y:S04]  /*38c0*/  STS.U16 [R59+UR10+0x2c00], R172 ;  /* 0x002c00ac3b007988 */ /* 0x0003e8000800040a */
[----:B------:R1:W-:Y:S01]  /*38d0*/  STS.U16 [R59+UR10+0x3000], R176 ;  /* 0x003000b03b007988 */ /* 0x0003e2000800040a */
[----:B------:R-:W3:Y:S03]  /*38e0*/  MUFU.EX2 R138, R138 ;  /* 0x0000008a008a7308 */ /* 0x000ee60000000800 */
        /* <DEDUP_REMOVED lines=27> */
[----:B------:R-:W4:Y:S02]  /*3aa0*/  FENCE.VIEW.ASYNC.T ;  /* 0x00000000000073c6 */ /* 0x000f240000000200 */
[----:B----4-:R-:W-:Y:S06]  /*3ab0*/  BAR.SYNC.DEFER_BLOCKING 0x0 ;  /* 0x0000000000007b1d */ /* 0x010fec0000010000 */
[----:B------:R-:W4:Y:S01]  /*3ac0*/  LDTM.16dp32bit_t0_t15.x32 R4, tmem[UR14] ;  /* 0x0000000e000479ee */ /* 0x000f220008a80000 */
[----:B------:R-:W2:Y:S01]  /*3ad0*/  LDTM.16dp32bit_t16_t31.x32 R4, tmem[UR14+0x20] ;  /* 0x0000200e000479ee */ /* 0x000ea20008aa0000 */
[----:B------:R-:W-:Y:S01]  /*3ae0*/  NOP ;  /* 0x0000000000007918 */ /* 0x000fe20000000000 */
[----:B-1-3--:R-:W-:Y:S05]  /*3af0*/  @!P2 BRA `(.L_x_10) ;  /* 0x000000000088a947 */ /* 0x00afea0003800000 */
[C---:B--2-4-:R-:W-:Y:S01]  /*3b00*/  FMUL R4, R138.reuse, R4 ;  /* 0x000000048a047220 */ /* 0x054fe20000400000 */
[C---:B------:R-:W-:Y:S01]  /*3b10*/  FMUL R5, R138.reuse, R5 ;  /* 0x000000058a057220 */ /* 0x040fe20000400000 */
        /* <DEDUP_REMOVED lines=29> */
[----:B------:R-:W-:-:S04]  /*3cf0*/  FMUL R35, R138, R35 ;  /* 0x000000238a237220 */ /* 0x000fc80000400000 */
[----:B------:R1:W-:Y:S01]  /*3d00*/  STTM.16dp32bit_t0_t15.x32 tmem[UR14], R4 ;  /* 0x00000004000079ed */ /* 0x0003e20008a8000e */
[----:B------:R1:W-:Y:S02]  /*3d10*/  STTM.16dp32bit_t16_t31.x32 tmem[UR14+0x20], R4 ;  /* 0x00002004000079ed */ /* 0x0003e40008aa000e */
.L_x_10:
[----:B--2---:R-:W2:Y:S02]  /*3d20*/  FENCE.VIEW.ASYNC.T ;  /* 0x00000000000073c6 */ /* 0x004ea40000000200 */
[----:B--2---:R-:W-:Y:S01]  /*3d30*/  BAR.SYNC.DEFER_BLOCKING 0x0 ;  /* 0x0000000000007b1d */ /* 0x004fe20000010000 */
[----:B0-----:R-:W-:Y:S01]  /*3d40*/  FADD R205, R200, R205 ;  /* 0x000000cdc8cd7221 */ /* 0x001fe20000000000 */
[----:B------:R-:W-:Y:S02]  /*3d50*/  UISETP.GE.AND UP1, UPT, UR15, 0x1, UPT ;  /* 0x000000010f00788c */ /* 0x000fe4000bf26270 */
[----:B------:R-:W-:Y:S01]  /*3d60*/  UIADD3 UR20, UPT, UPT, UR11, 0x40, URZ ;  /* 0x000000400b147890 */ /* 0x000fe2000fffe0ff */
[----:B------:R-:W-:Y:S01]  /*3d70*/  FADD R205, R138, R205 ;  /* 0x000000cd8acd7221 */ /* 0x000fe20000000000 */
[----:B------:R-:W-:Y:S01]  /*3d80*/  LOP3.LUT R138, R0, 0x7f, RZ, 0xc0, !PT ;  /* 0x0000007f008a7812 */ /* 0x000fe200078ec0ff */
[----:B------:R0:W-:Y:S06]  /*3d90*/  MEMBAR.ALL.CTA ;  /* 0x0000000000007992 */ /* 0x0001ec0000008000 */
[----:B0-----:R-:W0:Y:S02]  /*3da0*/  FENCE.VIEW.ASYNC.S ;  /* 0x00000000000073c6 */ /* 0x001e240000000000 */
[----:B0-----:R-:W-:Y:S06]  /*3db0*/  BAR.SYNC.DEFER_BLOCKING 0x0 ;  /* 0x0000000000007b1d */ /* 0x001fec0000010000 */
[----:B------:R-:W-:Y:S05]  /*3dc0*/  @!P3 BRA `(.L_x_11) ;  /* 0x00000000007cb947 */ /* 0x000fea0003800000 */
[----:B------:R-:W-:Y:S01]  /*3dd0*/  UIADD3 UR5, UPT, UPT, UR10, 0x2000, URZ ;  /* 0x000020000a057890 */ /* 0x000fe2000fffe0ff */
[----:B------:R-:W-:Y:S01]  /*3de0*/  UMOV UR4, URZ ;  /* 0x000000ff00047c82 */ /* 0x000fe20008000000 */
[----:B------:R-:W-:Y:S02]  /*3df0*/  UIADD3 UR8, UPT, UPT, UR11, 0x48, URZ ;  /* 0x000000480b087890 */ /* 0x000fe4000fffe0ff */
[----:B------:R-:W-:Y:S02]  /*3e00*/  USHF.R.U32.HI UR5, URZ, 0x4, UR5 ;  /* 0x00000004ff057899 */ /* 0x000fe40008011605 */
[----:B------:R-:W-:Y:S02]  /*3e10*/  UIADD3 UR18, UPT, UPT, UR11, 0x50, URZ ;  /* 0x000000500b127890 */ /* 0x000fe4000fffe0ff */
[----:B------:R-:W-:Y:S02]  /*3e20*/  USGXT.U32 UR16, UR5, 0xe ;  /* 0x0000000e0510789a */ /* 0x000fe40008000000 */
[----:B------:R-:W-:-:S02]  /*3e30*/  UIADD3 UR19, UPT, UPT, UR11, 0x58, URZ ;  /* 0x000000580b137890 */ /* 0x000fc4000fffe0ff */
[----:B------:R-:W-:Y:S01]  /*3e40*/  UIADD3 UR26, UP2, UPT, UR16, 0x2, URZ ;  /* 0x00000002101a7890 */ /* 0x000fe2000ff5e0ff */
[----:B------:R-:W-:Y:S01]  /*3e50*/  UMOV UR24, 0x0 ;  /* 0x0000000000187882 */ /* 0x000fe20000000000 */
[----:B------:R-:W-:Y:S02]  /*3e60*/  UMOV UR25, 0x4100490 ;  /* 0x0410049000197882 */ /* 0x000fe40000000000 */
[----:B------:R-:W-:Y:S02]  /*3e70*/  UIADD3.X UR27, UPT, UPT, UR4, 0x40004040, URZ, UP2, !UPT ;  /* 0x40004040041b7890 */ /* 0x000fe400097fe4ff */
[----:B------:R-:W-:Y:S02]  /*3e80*/  UIADD3 UR32, UP2, UPT, UR26, 0x2, URZ ;  /* 0x000000021a207890 */ /* 0x000fe4000ff5e0ff */
[----:B------:R-:W-:Y:S02]  /*3e90*/  UIADD3 UR36, UP3, UPT, UR26, 0x4, URZ ;  /* 0x000000041a247890 */ /* 0x000fe4000ff7e0ff */
[----:B------:R-:W-:-:S02]  /*3ea0*/  UIADD3.X UR33, UPT, UPT, UR27, URZ, URZ, UP2, !UPT ;  /* 0x000000ff1b217290 */ /* 0x000fc400097fe4ff */
[----:B------:R-:W-:Y:S01]  /*3eb0*/  UIADD3.X UR37, UPT, UPT, UR27, URZ, URZ, UP3, !UPT ;  /* 0x000000ff1b257290 */ /* 0x000fe20009ffe4ff */
[----:B------:R-:W-:Y:S01]  /*3ec0*/  UMOV UR17, 0x40004040 ;  /* 0x4000404000117882 */ /* 0x000fe20000000000 */
[----:B------:R-:W-:Y:S01]  /*3ed0*/  UMOV UR30, 0x0 ;  /* 0x00000000001e7882 */ /* 0x000fe20000000000 */
[----:B------:R-:W-:Y:S01]  /*3ee0*/  UMOV UR31, 0x4100490 ;  /* 0x04100490001f7882 */ /* 0x000fe20000000000 */
[----:B------:R-:W-:Y:S01]  /*3ef0*/  UMOV UR34, 0x0 ;  /* 0x0000000000227882 */ /* 0x000fe20000000000 */
[----:B------:R-:W-:Y:S01]  /*3f00*/  UMOV UR35, 0x4100490 ;  /* 0x0410049000237882 */ /* 0x000fe20000000000 */
[----:B------:R-:W-:Y:S01]  /*3f10*/  UMOV UR4, UR13 ;  /* 0x0000000d00047c82 */ /* 0x000fe20008000000 */
[----:B------:R-:W-:Y:S01]  /*3f20*/  UMOV UR5, URZ ;  /* 0x000000ff00057c82 */ /* 0x000fe20008000000 */
[----:B------:R0:W-:Y:S01]  /*3f30*/  UTCHMMA tmem[UR20], gdesc[UR16], tmem[UR11], tmem[UR24], idesc[UR25], UPT ;  /* 0x00ff1810140079ea */ /* 0x0001e2000b80000b */
[----:B------:R-:W-:Y:S01]  /*3f40*/  UMOV UR38, 0x0 ;  /* 0x0000000000267882 */ /* 0x000fe20000000000 */
[----:B------:R-:W-:Y:S01]  /*3f50*/  UMOV UR39, 0x4100490 ;  /* 0x0410049000277882 */ /* 0x000fe20000000000 */
[----:B------:R0:W-:Y:S01]  /*3f60*/  UTCHMMA tmem[UR8], gdesc[UR26], tmem[UR11], tmem[UR30], idesc[UR31], UPT ;  /* 0x00ff1e1a080079ea */ /* 0x0001e2000b80000b */
[----:B------:R-:W-:Y:S01]  /*3f70*/  UMOV UR4, UR4 ;  /* 0x0000000400047c82 */ /* 0x000fe20008000000 */
[----:B------:R0:W-:Y:S01]  /*3f80*/  UTCHMMA tmem[UR18], gdesc[UR32], tmem[UR11], tmem[UR34], idesc[UR35], UPT ;  /* 0x00ff2220120079ea */ /* 0x0001e2000b80000b */
[----:B------:R0:W-:Y:S01]  /*3f90*/  UTCHMMA tmem[UR19], gdesc[UR36], tmem[UR11], tmem[UR38], idesc[UR39], UPT ;  /* 0x00ff2624130079ea */ /* 0x0001e2000b80000b */
[----:B------:R0:W-:Y:S01]  /*3fa0*/  UTCBAR [UR4], URZ ;  /* 0x000000ff040073e9 */ /* 0x0001e200080000ff */
[----:B------:R-:W-:Y:S01]  /*3fb0*/  NOP ;  /* 0x0000000000007918 */ /* 0x000fe20000000000 */
.L_x_11:
[----:B------:R-:W-:Y:S01]  /*3fc0*/  FSEL R139, R139, -INF , P2 ;  /* 0xff8000008b8b7808 */ /* 0x000fe20001000000 */
[----:B0-----:R-:W-:Y:S01]  /*3fd0*/  UMOV UR4, URZ ;  /* 0x000000ff00047c82 */ /* 0x001fe20008000000 */
[----:B------:R-:W-:Y:S01]  /*3fe0*/  FSEL R160, R205, 1, P2 ;  /* 0x3f800000cda07808 */ /* 0x000fe20001000000 */
[----:B------:R-:W-:Y:S06]  /*3ff0*/  BRA.U !UP1, `(.L_x_12) ;  /* 0x00000021098c7547 */ /* 0x000fec000b800000 */
[----:B------:R-:W-:Y:S01]  /*4000*/  USHF.R.U32.HI UR24, URZ, 0x4, UR6 ;  /* 0x00000004ff187899 */ /* 0x000fe20008011606 */
[----:B------:R-:W-:Y:S01]  /*4010*/  IMAD.SHL.U32 R161, R161, 0x40, RZ ;  /* 0x00000040a1a17824 */ /* 0x000fe200078e00ff */
[----:B------:R-:W-:Y:S01]  /*4020*/  UIADD3 UR8, UPT, UPT, UR10, 0x6000, URZ ;  /* 0x000060000a087890 */ /* 0x000fe2000fffe0ff */
[----:B------:R-:W-:Y:S01]  /*4030*/  MOV R172, R139 ;  /* 0x0000008b00ac7202 */ /* 0x000fe20000000f00 */
[----:B------:R-:W-:Y:S01]  /*4040*/  USHF.R.U32.HI UR22, URZ, 0x4, UR10 ;  /* 0x00000004ff167899 */ /* 0x000fe2000801160a */
[----:B------:R-:W-:Y:S01]  /*4050*/  IMAD.MOV.U32 R170, RZ, RZ, RZ ;  /* 0x000000ffffaa7224 */ /* 0x000fe200078e00ff */
[----:B------:R-:W-:Y:S01]  /*4060*/  USGXT.U32 UR24, UR24, 0xe ;  /* 0x0000000e1818789a */ /* 0x000fe20008000000 */
[----:B------:R-:W-:Y:S01]  /*4070*/  MOV R171, R161 ;  /* 0x000000a100ab7202 */ /* 0x000fe20000000f00 */
[----:B------:R-:W-:Y:S02]  /*4080*/  USHF.R.U32.HI UR8, URZ, 0x4, UR8 ;  /* 0x00000004ff087899 */ /* 0x000fe40008011608 */
[----:B------:R-:W-:-:S02]  /*4090*/  USGXT.U32 UR22, UR22, 0xe ;  /* 0x0000000e1616789a */ /* 0x000fc40008000000 */
[----:B------:R-:W-:Y:S02]  /*40a0*/  UIADD3 UR16, UP2, UPT, UR24, 0x2, URZ ;  /* 0x0000000218107890 */ /* 0x000fe4000ff5e0ff */
[----:B------:R-:W-:Y:S01]  /*40b0*/  USGXT.U32 UR26, UR8, 0xe ;  /* 0x0000000e081a789a */ /* 0x000fe20008000000 */
[----:B------:R-:W-:Y:S01]  /*40c0*/  UMOV UR4, URZ ;  /* 0x000000ff00047c82 */ /* 0x000fe20008000000 */
[----:B------:R-:W-:Y:S02]  /*40d0*/  USHF.L.U32 UR21, UR9, 0x6, URZ ;  /* 0x0000000609157899 */ /* 0x000fe400080006ff */
[----:B------:R-:W-:Y:S02]  /*40e0*/  UIADD3 UR18, UP3, UPT, UR22, 0x80, URZ ;  /* 0x0000008016127890 */ /* 0x000fe4000ff7e0ff */
[----:B------:R-:W-:Y:S02]  /*40f0*/  UIADD3.X UR17, UPT, UPT, UR4, 0x40004040, URZ, UP2, !UPT ;  /* 0x4000404004117890 */ /* 0x000fe400097fe4ff */
[----:B------:R-:W-:Y:S01]  /*4100*/  UIADD3 UR38, UP2, UPT, UR26, 0x2, URZ ;  /* 0x000000021a267890 */ /* 0x000fe2000ff5e0ff */
[----:B------:R-:W-:Y:S01]  /*4110*/  IMAD.U32 R173, RZ, RZ, UR21 ;  /* 0x00000015ffad7e24 */ /* 0x000fe2000f8e00ff */
[----:B------:R-:W-:Y:S01]  /*4120*/  UMOV UR6, URZ ;  /* 0x000000ff00067c82 */ /* 0x000fe20008000000 */
[----:B------:R-:W-:Y:S01]  /*4130*/  UMOV UR5, URZ ;  /* 0x000000ff00057c82 */ /* 0x000fe20008000000 */
[----:B------:R-:W-:-:S02]  /*4140*/  UIADD3.X UR19, UPT, UPT, UR6, 0x40004040, URZ, UP3, !UPT ;  /* 0x4000404006137890 */ /* 0x000fc40009ffe4ff */
[----:B------:R-:W-:Y:S02]  /*4150*/  UIADD3 UR40, UP3, UPT, UR18, 0x80, URZ ;  /* 0x0000008012287890 */ /* 0x000fe4000ff7e0ff */
[----:B------:R-:W-:Y:S02]  /*4160*/  UIADD3 UR36, UP4, UPT, UR18, 0x100, URZ ;  /* 0x0000010012247890 */ /* 0x000fe4000ff9e0ff */
[----:B------:R-:W-:Y:S02]  /*4170*/  UIADD3.X UR39, UPT, UPT, UR5, 0x40004040, URZ, UP2, !UPT ;  /* 0x4000404005277890 */ /* 0x000fe400097fe4ff */
[----:B------:R-:W-:Y:S01]  /*4180*/  UISETP.NE.U32.AND UP1, UPT, UR23, URZ, UPT ;  /* 0x000000ff1700728c */ /* 0x000fe2000bf25070 */
[----:B------:R-:W0:Y:S01]  /*4190*/  LDCU UR35, c[0x0][0x3a8] ;  /* 0x00007500ff2377ac */ /* 0x000e220008000800 */
[----:B------:R-:W-:Y:S02]  /*41a0*/  UIADD3.X UR41, UPT, UPT, UR19, URZ, URZ, UP3, !UPT ;  /* 0x000000ff13297290 */ /* 0x000fe40009ffe4ff */
[----:B------:R-:W-:-:S02]  /*41b0*/  UIADD3.X UR37, UPT, UPT, UR19, URZ, URZ, UP4, !UPT ;  /* 0x000000ff13257290 */ /* 0x000fc4000a7fe4ff */
[----:B------:R-:W-:Y:S02]  /*41c0*/  UIADD3.64 UR42, UPT, UPT, UR16, 0x2, URZ ;  /* 0x00000002102a7897 */ /* 0x000fe4000fffe0ff */
[----:B------:R-:W-:Y:S02]  /*41d0*/  UIADD3.64 UR44, UPT, UPT, UR16, 0x4, URZ ;  /* 0x00000004102c7897 */ /* 0x000fe4000fffe0ff */
[----:B------:R-:W-:Y:S02]  /*41e0*/  UIADD3.64 UR46, UPT, UPT, UR38, 0x2, URZ ;  /* 0x00000002262e7897 */ /* 0x000fe4000fffe0ff */
[----:B------:R-:W-:Y:S01]  /*41f0*/  UIADD3.64 UR48, UPT, UPT, UR38, 0x4, URZ ;  /* 0x0000000426307897 */ /* 0x000fe2000fffe0ff */
[----:B------:R-:W-:-:S11]  /*4200*/  UMOV UR34, 0x1 ;  /* 0x0000000100227882 */ /* 0x000fd60000000000 */
.L_x_17:
[----:B-12-4-:R-:W-:-:S04]  /*4210*/  IMAD.WIDE R4, R171, 0x2, R174 ;  /* 0x00000002ab047825 */ /* 0x016fc800078e02ae */
[C---:B------:R-:W-:Y:S01]  /*4220*/  IMAD.WIDE R8, R171.reuse, 0x2, R152 ;  /* 0x00000002ab087825 */ /* 0x040fe200078e0298 */
[----:B------:R1:W2:Y:S03]  /*4230*/  LDG.E.U16 R24, desc[UR28][R4.64] ;  /* 0x0000001c04187981 */ /* 0x0002a6000c1e1500 */
[C---:B------:R-:W-:Y:S01]  /*4240*/  IMAD.WIDE R12, R171.reuse, 0x2, R144 ;  /* 0x00000002ab0c7825 */ /* 0x040fe200078e0290 */
[----:B------:R3:W4:Y:S03]  /*4250*/  LDG.E.U16 R32, desc[UR28][R8.64] ;  /* 0x0000001c08207981 */ /* 0x000726000c1e1500 */
        /* <DEDUP_REMOVED lines=10> */
[C---:B-1----:R-:W-:Y:S01]  /*4300*/  IMAD.WIDE R4, R171.reuse, 0x2, R168 ;  /* 0x00000002ab047825 */ /* 0x042fe200078e02a8 */
[----:B------:R-:W4:Y:S03]  /*4310*/  LDG.E.U16 R184, desc[UR28][R18.64] ;  /* 0x0000001c12b87981 */ /* 0x000f26000c1e1500 */
[C---:B---3--:R-:W-:Y:S01]  /*4320*/  IMAD.WIDE R8, R171.reuse, 0x2, R158 ;  /* 0x00000002ab087825 */ /* 0x048fe200078e029e */
[----:B------:R1:W3:Y:S03]  /*4330*/  LDG.E.U16 R25, desc[UR28][R4.64] ;  /* 0x0000001c04197981 */ /* 0x0002e6000c1e1500 */
[C---:B------:R-:W-:Y:S01]  /*4340*/  IMAD.WIDE R14, R171.reuse, 0x2, R142 ;  /* 0x00000002ab0e7825 */ /* 0x040fe200078e028e */
[----:B------:R1:W3:Y:S03]  /*4350*/  LDG.E.U16 R27, desc[UR28][R8.64] ;  /* 0x0000001c081b7981 */ /* 0x0002e6000c1e1500 */
[C---:B-----5:R-:W-:Y:S01]  /*4360*/  IMAD.WIDE R12, R171.reuse, 0x2, R132 ;  /* 0x00000002ab0c7825 */ /* 0x060fe200078e0284 */
[----:B------:R-:W5:Y:S03]  /*4370*/  LDG.E.U16 R31, desc[UR28][R14.64] ;  /* 0x0000001c0e1f7981 */ /* 0x000f66000c1e1500 */
[C---:B0-----:R-:W-:Y:S01]  /*4380*/  IMAD.WIDE R16, R171.reuse, 0x2, R124 ;  /* 0x00000002ab107825 */ /* 0x041fe200078e027c */
[----:B------:R0:W5:Y:S03]  /*4390*/  LDG.E.U16 R33, desc[UR28][R12.64] ;  /* 0x0000001c0c217981 */ /* 0x000166000c1e1500 */
[C---:B------:R-:W-:Y:S01]  /*43a0*/  IMAD.WIDE R22, R171.reuse, 0x2, R108 ;  /* 0x00000002ab167825 */ /* 0x040fe200078e026c */
[----:B------:R0:W5:Y:S03]  /*43b0*/  LDG.E.U16 R35, desc[UR28][R16.64] ;  /* 0x0000001c10237981 */ /* 0x000166000c1e1500 */
[----:B------:R-:W-:-:S02]  /*43c0*/  IMAD.WIDE R20, R171, 0x2, R116 ;  /* 0x00000002ab147825 */ /* 0x000fc400078e0274 */
[----:B------:R-:W5:Y:S02]  /*43d0*/  LDG.E.U16 R23, desc[UR28][R22.64] ;  /* 0x0000001c16177981 */ /* 0x000f64000c1e1500 */
[C---:B------:R-:W-:Y:S02]  /*43e0*/  IMAD.WIDE R10, R171.reuse, 0x2, R150 ;  /* 0x00000002ab0a7825 */ /* 0x040fe400078e0296 */
[----:B------:R0:W5:Y:S02]  /*43f0*/  LDG.E.U16 R139, desc[UR28][R20.64] ;  /* 0x0000001c148b7981 */ /* 0x000164000c1e1500 */
[C---:B------:R-:W-:Y:S02]  /*4400*/  IMAD.WIDE R6, R171.reuse, 0x2, R166 ;  /* 0x00000002ab067825 */ /* 0x040fe400078e02a6 */
[----:B------:R-:W5:Y:S02]  /*4410*/  LDG.E.U16 R29, desc[UR28][R10.64] ;  /* 0x0000001c0a1d7981 */ /* 0x000f64000c1e1500 */
[----:B-1----:R-:W-:-:S02]  /*4420*/  IMAD.WIDE R4, R171, 0x2, R156 ;  /* 0x00000002ab047825 */ /* 0x002fc400078e029c */
[----:B------:R-:W5:Y:S02]  /*4430*/  LDG.E.U16 R26, desc[UR28][R6.64] ;  /* 0x0000001c061a7981 */ /* 0x000f64000c1e1500 */
[C---:B------:R-:W-:Y:S02]  /*4440*/  IMAD.WIDE R8, R171.reuse, 0x2, R148 ;  /* 0x00000002ab087825 */ /* 0x040fe400078e0294 */
[----:B------:R1:W5:Y:S02]  /*4450*/  LDG.E.U16 R30, desc[UR28][R4.64] ;  /* 0x0000001c041e7981 */ /* 0x000364000c1e1500 */
[C---:B0-----:R-:W-:Y:S02]  /*4460*/  IMAD.WIDE R12, R171.reuse, 0x2, R140 ;  /* 0x00000002ab0c7825 */ /* 0x041fe400078e028c */
[----:B------:R0:W5:Y:S02]  /*4470*/  LDG.E.U16 R34, desc[UR28][R8.64] ;  /* 0x0000001c08227981 */ /* 0x000164000c1e1500 */
[----:B------:R-:W-:-:S02]  /*4480*/  IMAD.WIDE R14, R171, 0x2, R130 ;  /* 0x00000002ab0e7825 */ /* 0x000fc400078e0282 */
[----:B------:R0:W5:Y:S02]  /*4490*/  LDG.E.U16 R178, desc[UR28][R12.64] ;  /* 0x0000001c0cb27981 */ /* 0x000164000c1e1500 */
[C---:B------:R-:W-:Y:S02]  /*44a0*/  IMAD.WIDE R18, R171.reuse, 0x2, R122 ;  /* 0x00000002ab127825 */ /* 0x040fe400078e027a */
[----:B------:R0:W5:Y:S02]  /*44b0*/  LDG.E.U16 R182, desc[UR28][R14.64] ;  /* 0x0000001c0eb67981 */ /* 0x000164000c1e1500 */
[C---:B------:R-:W-:Y:S02]  /*44c0*/  IMAD.WIDE R16, R171.reuse, 0x2, R114 ;  /* 0x00000002ab107825 */ /* 0x040fe400078e0272 */
[----:B------:R-:W5:Y:S02]  /*44d0*/  LDG.E.U16 R22, desc[UR28][R18.64] ;  /* 0x0000001c12167981 */ /* 0x000f64000c1e1500 */
[----:B------:R-:W-:-:S02]  /*44e0*/  IMAD.WIDE R20, R171, 0x2, R106 ;  /* 0x00000002ab147825 */ /* 0x000fc400078e026a */
[----:B------:R0:W5:Y:S02]  /*44f0*/  LDG.E.U16 R188, desc[UR28][R16.64] ;  /* 0x0000001c10bc7981 */ /* 0x000164000c1e1500 */
[C---:B-1----:R-:W-:Y:S02]  /*4500*/  IMAD.WIDE R4, R171.reuse, 0x2, R164 ;  /* 0x00000002ab047825 */ /* 0x042fe400078e02a4 */
[----:B------:R-:W5:Y:S02]  /*4510*/  LDG.E.U16 R20, desc[UR28][R20.64] ;  /* 0x0000001c14147981 */ /* 0x000f64000c1e1500 */
[C---:B------:R-:W-:Y:S02]  /*4520*/  IMAD.WIDE R6, R171.reuse, 0x2, R154 ;  /* 0x00000002ab067825 */ /* 0x040fe400078e029a */
[----:B------:R-:W5:Y:S02]  /*4530*/  LDG.E.U16 R5, desc[UR28][R4.64] ;  /* 0x0000001c04057981 */ /* 0x000f64000c1e1500 */
[----:B------:R-:W-:-:S02]  /*4540*/  IMAD.WIDE R10, R171, 0x2, R146 ;  /* 0x00000002ab0a7825 */ /* 0x000fc400078e0292 */
[----:B------:R-:W5:Y:S02]  /*4550*/  LDG.E.U16 R7, desc[UR28][R6.64] ;  /* 0x0000001c06077981 */ /* 0x000f64000c1e1500 */
[C---:B0-----:R-:W-:Y:S02]  /*4560*/  IMAD.WIDE R8, R171.reuse, 0x2, R136 ;  /* 0x00000002ab087825 */ /* 0x041fe400078e0288 */
[----:B------:R-:W5:Y:S02]  /*4570*/  LDG.E.U16 R11, desc[UR28][R10.64] ;  /* 0x0000001c0a0b7981 */ /* 0x000f64000c1e1500 */
[C---:B------:R-:W-:Y:S02]  /*4580*/  IMAD.WIDE R12, R171.reuse, 0x2, R128 ;  /* 0x00000002ab0c7825 */ /* 0x040fe400078e0280 */
[----:B------:R-:W5:Y:S02]  /*4590*/  LDG.E.U16 R9, desc[UR28][R8.64] ;  /* 0x0000001c08097981 */ /* 0x000f64000c1e1500 */
[----:B------:R-:W-:-:S02]  /*45a0*/  IMAD.WIDE R14, R171, 0x2, R120 ;  /* 0x00000002ab0e7825 */ /* 0x000fc400078e0278 */
[----:B------:R-:W5:Y:S02]  /*45b0*/  LDG.E.U16 R13, desc[UR28][R12.64] ;  /* 0x0000001c0c0d7981 */ /* 0x000f64000c1e1500 */
[C---:B------:R-:W-:Y:S02]  /*45c0*/  IMAD.WIDE R16, R171.reuse, 0x2, R112 ;  /* 0x00000002ab107825 */ /* 0x040fe400078e0270 */
[----:B------:R-:W5:Y:S02]  /*45d0*/  LDG.E.U16 R15, desc[UR28][R14.64] ;  /* 0x0000001c0e0f7981 */ /* 0x000f64000c1e1500 */
[----:B------:R-:W-:Y:S02]  /*45e0*/  IMAD.WIDE R18, R171, 0x2, R104 ;  /* 0x00000002ab127825 */ /* 0x000fe400078e0268 */
[----:B------:R-:W5:Y:S04]  /*45f0*/  LDG.E.U16 R17, desc[UR28][R16.64] ;  /* 0x0000001c10117981 */ /* 0x000f68000c1e1500 */
[----:B------:R-:W5:Y:S01]  /*4600*/  LDG.E.U16 R19, desc[UR28][R18.64] ;  /* 0x0000001c12137981 */ /* 0x000f62000c1e1500 */
[----:B------:R-:W-:-:S02]  /*4610*/  UMOV UR8, 0x1 ;  /* 0x0000000100087882 */ /* 0x000fc40000000000 */
[----:B------:R-:W-:-:S04]  /*4620*/  @!UP0 UIADD3 UR8, UPT, UPT, -UR8, 0x100000, URZ ;  /* 0x0010000008088890 */ /* 0x000fc8000fffe1ff */
[----:B------:R-:W-:Y:S02]  /*4630*/  @!UP0 USHF.L.U32 UR9, UR8, 0xb, URZ ;  /* 0x0000000b08098899 */ /* 0x000fe400080006ff */
[----:B------:R-:W-:Y:S01]  /*4640*/  @!UP0 USHF.L.U32 UR8, UR8, 0x1, URZ ;  /* 0x0000000108088899 */ /* 0x000fe200080006ff */
[----:B------:R-:W-:Y:S01]  /*4650*/  VOTEU.ALL UP2, P1 ;  /* 0x0000000000ff7886 */ /* 0x000fe20000840000 */
[----:B--2---:R0:W-:Y:S04]  /*4660*/  STS.U16 [R59+UR10+0x4000], R24 ;  /* 0x004000183b007988 */ /* 0x0041e8000800040a */
[----:B----4-:R0:W-:Y:S04]  /*4670*/  STS.U16 [R59+UR10+0x4800], R32 ;  /* 0x004800203b007988 */ /* 0x0101e8000800040a */
[----:B------:R0:W-:Y:S04]  /*4680*/  STS.U16 [R59+UR10+0x4c00], R176 ;  /* 0x004c00b03b007988 */ /* 0x0001e8000800040a */
[----:B------:R0:W-:Y:S04]  /*4690*/  STS.U16 [R59+UR10+0x5000], R180 ;  /* 0x005000b43b007988 */ /* 0x0001e8000800040a */
[----:B------:R0:W-:Y:S04]  /*46a0*/  STS.U16 [R59+UR10+0x5c00], R190 ;  /* 0x005c00be3b007988 */ /* 0x0001e8000800040a */
[----:B------:R0:W-:Y:S04]  /*46b0*/  STS.U16 [R59+UR10+0x5800], R186 ;  /* 0x005800ba3b007988 */ /* 0x0001e8000800040a */
[----:B------:R0:W-:Y:S04]  /*46c0*/  STS.U16 [R59+UR10+0x4400], R28 ;  /* 0x0044001c3b007988 */ /* 0x0001e8000800040a */
[----:B------:R0:W-:Y:S04]  /*46d0*/  STS.U16 [R59+UR10+0x5400], R184 ;  /* 0x005400b83b007988 */ /* 0x0001e8000800040a */
[----:B---3--:R0:W-:Y:S04]  /*46e0*/  STS.U16 [R58+UR10+0x4100], R25 ;  /* 0x004100193a007988 */ /* 0x0081e8000800040a */
[----:B------:R0:W-:Y:S04]  /*46f0*/  STS.U16 [R58+UR10+0x4500], R27 ;  /* 0x0045001b3a007988 */ /* 0x0001e8000800040a */
[----:B-----5:R0:W-:Y:S04]  /*4700*/  STS.U16 [R58+UR10+0x4d00], R31 ;  /* 0x004d001f3a007988 */ /* 0x0201e8000800040a */
        /* <DEDUP_REMOVED lines=21> */
[----:B------:R1:W-:Y:S06]  /*4860*/  MEMBAR.ALL.CTA ;  /* 0x0000000000007992 */ /* 0x0003ec0000008000 */
[----:B-1----:R-:W-:Y:S04]  /*4870*/  FENCE.VIEW.ASYNC.S ;  /* 0x00000000000073c6 */ /* 0x002fe80000000000 */
[----:B------:R-:W1:Y:S02]  /*4880*/  FENCE.VIEW.ASYNC.S ;  /* 0x00000000000073c6 */ /* 0x000e640000000000 */
[----:B-1----:R0:W1:Y:S02]  /*4890*/  @!UP2 SYNCS.EXCH.64 URZ, [UR10+0x8010], UR8 ;  /* 0x008010080affa5b2 */ /* 0x0020640008000100 */
[----:B-1----:R-:W-:Y:S06]  /*48a0*/  BAR.SYNC.DEFER_BLOCKING 0x0 ;  /* 0x0000000000007b1d */ /* 0x002fec0000010000 */
[----:B0-----:R-:W-:Y:S05]  /*48b0*/  BRA.U UP1, `(.L_x_13) ;  /* 0x00000001014c7547 */ /* 0x001fea000b800000 */
[----:B------:R-:W-:Y:S01]  /*48c0*/  UIADD3 UR8, UPT, UPT, UR10, 0x8010, URZ ;  /* 0x000080100a087890 */ /* 0x000fe2000fffe0ff */
[----:B------:R-:W-:Y:S01]  /*48d0*/  UMOV UR23, 0x40004040 ;  /* 0x4000404000177882 */ /* 0x000fe20000000000 */
[----:B------:R-:W-:Y:S01]  /*48e0*/  UMOV UR25, 0x40004040 ;  /* 0x4000404000197882 */ /* 0x000fe20000000000 */
[----:B------:R-:W-:Y:S01]  /*48f0*/  UMOV UR30, 0x0 ;  /* 0x00000000001e7882 */ /* 0x000fe20000000000 */
[----:B------:R-:W-:Y:S01]  /*4900*/  UMOV UR31, 0x4108490 ;  /* 0x04108490001f7882 */ /* 0x000fe20000000000 */
[----:B------:R-:W-:Y:S01]  /*4910*/  UMOV UR32, 0x0 ;  /* 0x0000000000207882 */ /* 0x000fe20000000000 */
[----:B------:R-:W-:Y:S01]  /*4920*/  UMOV UR33, 0x4108490 ;  /* 0x0410849000217882 */ /* 0x000fe20000000000 */
[----:B------:R-:W-:Y:S01]  /*4930*/  UMOV UR50, 0x0 ;  /* 0x0000000000327882 */ /* 0x000fe20000000000 */
[----:B------:R-:W-:Y:S01]  /*4940*/  UMOV UR51, 0x4108490 ;  /* 0x0410849000337882 */ /* 0x000fe20000000000 */
[----:B------:R0:W-:Y:S01]  /*4950*/  UTCHMMA gdesc[UR22], gdesc[UR24], tmem[UR12], tmem[UR30], idesc[UR31], !UPT ;  /* 0x00ff1e18160075ea */ /* 0x0001e2000f80000c */
[----:B------:R-:W-:Y:S01]  /*4960*/  UMOV UR9, URZ ;  /* 0x000000ff00097c82 */ /* 0x000fe20008000000 */
        /* <DEDUP_REMOVED lines=8> */
.L_x_13:
[----:B------:R-:W1:Y:S02]  /*49f0*/  SYNCS.PHASECHK.TRANS64.TRYWAIT P2, [UR10+0x8010], RZ ;  /* 0x008010ffff0075a7 */ /* 0x000e64000804110a */
[----:B-1----:R-:W-:Y:S05]  /*4a00*/  @!P2 BRA `(.L_x_14) ;  /* 0x000000300064a947 */ /* 0x002fea0003800000 */
.L_x_23:
[----:B------:R-:W-:Y:S01]  /*4a10*/  BAR.SYNC.DEFER_BLOCKING 0x0 ;  /* 0x0000000000007b1d */ /* 0x000fe20000010000 */
[----:B------:R-:W-:-:S04]  /*4a20*/  IMAD.WIDE R208, R173, 0x2, R102 ;  /* 0x00000002add07825 */ /* 0x000fc800078e0266 */
[----:B------:R-:W-:Y:S01]  /*4a30*/  IMAD.WIDE R206, R173, 0x2, R94 ;  /* 0x00000002adce7825 */ /* 0x000fe200078e025e */
[----:B------:R-:W-:Y:S01]  /*4a40*/  LDTM.16dp32bit_t0_t15.x32 R4, tmem[UR14+0x100000] ;  /* 0x1000000e000479ee */ /* 0x000fe20008a80000 */
[----:B------:R-:W1:Y:S01]  /*4a50*/  LDTM.16dp32bit_t16_t31.x32 R4, tmem[UR14+0x100020] ;  /* 0x1000200e000479ee */ /* 0x000e620008aa0000 */
[----:B------:R-:W2:Y:S01]  /*4a60*/  @!P1 SYNCS.CCTL.IV [UR10+0x8010] ;  /* 0x00801000ff0099b1 */ /* 0x000ea2000800000a */
[----:B------:R-:W-:Y:S01]  /*4a70*/  NOP ;  /* 0x0000000000007918 */ /* 0x000fe20000000000 */
[----:B-1----:R-:W-:Y:S01]  /*4a80*/  FMUL R139, R4, UR35 ;  /* 0x00000023048b7c20 */ /* 0x002fe20008400000 */
[----:B------:R-:W-:Y:S01]  /*4a90*/  FMUL R176, R5, UR35 ;  /* 0x0000002305b07c20 */ /* 0x000fe20008400000 */
[----:B------:R-:W-:Y:S01]  /*4aa0*/  FMUL R177, R6, UR35 ;  /* 0x0000002306b17c20 */ /* 0x000fe20008400000 */
[----:B------:R-:W-:Y:S01]  /*4ab0*/  FMUL R178, R7, UR35 ;  /* 0x0000002307b27c20 */ /* 0x000fe20008400000 */
[----:B------:R-:W-:-:S03]  /*4ac0*/  FMUL R179, R8, UR35 ;  /* 0x0000002308b37c20 */ /* 0x000fc60008400000 */
[----:B------:R-:W-:Y:S01]  /*4ad0*/  FMNMX3 R177, R139, R176, R177, !PT ;  /* 0x000000b08bb17276 */ /* 0x000fe200078000b1 */
[----:B------:R-:W-:Y:S01]  /*4ae0*/  FMUL R139, R9, UR35 ;  /* 0x00000023098b7c20 */ /* 0x000fe20008400000 */
[----:B------:R-:W-:Y:S02]  /*4af0*/  FMUL R176, R10, UR35 ;  /* 0x000000230ab07c20 */ /* 0x000fe40008400000 */
[----:B------:R-:W-:Y:S01]  /*4b00*/  FMNMX3 R179, R177, R178, R179, !PT ;  /* 0x000000b2b1b37276 */ /* 0x000fe200078000b3 */
[----:B------:R-:W-:Y:S01]  /*4b10*/  FMUL R177, R11, UR35 ;  /* 0x000000230bb17c20 */ /* 0x000fe20008400000 */
[----:B------:R-:W-:Y:S02]  /*4b20*/  FMUL R178, R12, UR35 ;  /* 0x000000230cb27c20 */ /* 0x000fe40008400000 */
[----:B------:R-:W-:Y:S01]  /*4b30*/  FMNMX3 R179, R179, R139, R176, !PT ;  /* 0x0000008bb3b37276 */ /* 0x000fe200078000b0 */
[----:B------:R-:W-:Y:S01]  /*4b40*/  FMUL R139, R13, UR35 ;  /* 0x000000230d8b7c20 */ /* 0x000fe20008400000 */
[----:B------:R-:W-:-:S02]  /*4b50*/  FMUL R176, R14, UR35 ;  /* 0x000000230eb07c20 */ /* 0x000fc40008400000 */
        /* <DEDUP_REMOVED lines=31> */
[----:B------:R-:W-:-:S03]  /*4d50*/  FMUL R177, R35, UR35 ;  /* 0x0000002323b17c20 */ /* 0x000fc60008400000 */
[----:B------:R-:W-:-:S04]  /*4d60*/  FMNMX3 R176, R178, R139, R176, !PT ;  /* 0x0000008bb2b07276 */ /* 0x000fc800078000b0 */
[----:B------:R-:W-:-:S05]  /*4d70*/  FMNMX R177, R177, R176, !PT ;  /* 0x000000b0b1b17209 */ /* 0x000fca0007800000 */
[----:B------:R-:W1:Y:S02]  /*4d80*/  SHFL.BFLY PT, R139, R177, 0x10, 0x1f ;  /* 0x0e001f00b18b7f89 */ /* 0x000e6400000e0000 */
[----:B-1----:R-:W-:-:S05]  /*4d90*/  FMNMX3 R139, R177, R139, R172, !PT ;  /* 0x0000008bb18b7276 */ /* 0x002fca00078000ac */
        /* <DEDUP_REMOVED lines=14> */
[----:B------:R-:W-:Y:S01]  /*4e80*/  FMUL R176, R9, 1.4426950216293334961 ;  /* 0x3fb8aa3b09b07820 */ /* 0x000fe20000400000 */
[----:B------:R-:W-:Y:S01]  /*4e90*/  FMUL R13, R13, 1.4426950216293334961 ;  /* 0x3fb8aa3b0d0d7820 */ /* 0x000fe20000400000 */
[--C-:B------:R-:W-:Y:S01]  /*4ea0*/  FFMA R11, R11, UR35, -R139.reuse ;  /* 0x000000230b0b7c23 */ /* 0x100fe2000800088b */
[----:B------:R-:W-:Y:S01]  /*4eb0*/  FMUL R8, R8, 1.4426950216293334961 ;  /* 0x3fb8aa3b08087820 */ /* 0x000fe20000400000 */
[----:B------:R-:W1:Y:S01]  /*4ec0*/  MUFU.EX2 R5, R5 ;  /* 0x0000000500057308 */ /* 0x000e620000000800 */
[--C-:B------:R-:W-:Y:S01]  /*4ed0*/  FFMA R12, R12, UR35, -R139.reuse ;  /* 0x000000230c0c7c23 */ /* 0x100fe2000800088b */
[----:B------:R-:W-:Y:S01]  /*4ee0*/  FMUL R11, R11, 1.4426950216293334961 ;  /* 0x3fb8aa3b0b0b7820 */ /* 0x000fe20000400000 */
[--C-:B------:R-:W-:Y:S01]  /*4ef0*/  FFMA R14, R14, UR35, -R139.reuse ;  /* 0x000000230e0e7c23 */ /* 0x100fe2000800088b */
[--C-:B------:R-:W-:Y:S01]  /*4f00*/  FFMA R15, R15, UR35, -R139.reuse ;  /* 0x000000230f0f7c23 */ /* 0x100fe2000800088b */
[----:B------:R-:W-:Y:S01]  /*4f10*/  FMUL R9, R12, 1.4426950216293334961 ;  /* 0x3fb8aa3b0c097820 */ /* 0x000fe20000400000 */
[--C-:B------:R-:W-:Y:S01]  /*4f20*/  FFMA R16, R16, UR35, -R139.reuse ;  /* 0x0000002310107c23 */ /* 0x100fe2000800088b */
[----:B------:R-:W-:Y:S01]  /*4f30*/  FMUL R14, R14, 1.4426950216293334961 ;  /* 0x3fb8aa3b0e0e7820 */ /* 0x000fe20000400000 */
[----:B------:R-:W3:Y:S01]  /*4f40*/  MUFU.EX2 R6, R6 ;  /* 0x0000000600067308 */ /* 0x000ee20000000800 */
[----:B------:R-:W-:Y:S01]  /*4f50*/  FMUL R15, R15, 1.4426950216293334961 ;  /* 0x3fb8aa3b0f0f7820 */ /* 0x000fe20000400000 */
[----:B------:R-:W-:Y:S01]  /*4f60*/  FMUL R16, R16, 1.4426950216293334961 ;  /* 0x3fb8aa3b10107820 */ /* 0x000fe20000400000 */
[--C-:B------:R-:W-:Y:S01]  /*4f70*/  FFMA R17, R17, UR35, -R139.reuse ;  /* 0x0000002311117c23 */ /* 0x100fe2000800088b */
[--C-:B------:R-:W-:Y:S01]  /*4f80*/  FFMA R18, R18, UR35, -R139.reuse ;  /* 0x0000002312127c23 */ /* 0x100fe2000800088b */
[--C-:B------:R-:W-:Y:S01]  /*4f90*/  FFMA R19, R19, UR35, -R139.reuse ;  /* 0x0000002313137c23 */ /* 0x100fe2000800088b */
[--C-:B------:R-:W-:Y:S01]  /*4fa0*/  FFMA R20, R20, UR35, -R139.reuse ;  /* 0x0000002314147c23 */ /* 0x100fe2000800088b */
[----:B------:R-:W-:Y:S01]  /*4fb0*/  FMUL R17, R17, 1.4426950216293334961 ;  /* 0x3fb8aa3b11117820 */ /* 0x000fe20000400000 */
[----:B------:R-:W4:Y:S01]  /*4fc0*/  MUFU.EX2 R179, R179 ;  /* 0x000000b300b37308 */ /* 0x000f220000000800 */
[----:B------:R-:W-:Y:S01]  /*4fd0*/  FMUL R18, R18, 1.4426950216293334961 ;  /* 0x3fb8aa3b12127820 */ /* 0x000fe20000400000 */
[----:B------:R-:W-:Y:S01]  /*4fe0*/  FMUL R19, R19, 1.4426950216293334961 ;  /* 0x3fb8aa3b13137820 */ /* 0x000fe20000400000 */
[----:B------:R-:W-:Y:S01]  /*4ff0*/  FMUL R20, R20, 1.4426950216293334961 ;  /* 0x3fb8aa3b14147820 */ /* 0x000fe20000400000 */
[--C-:B------:R-:W-:Y:S01]  /*5000*/  FFMA R21, R21, UR35, -R139.reuse ;  /* 0x0000002315157c23 */ /* 0x100fe2000800088b */
[--C-:B------:R-:W-:Y:S01]  /*5010*/  FFMA R22, R22, UR35, -R139.reuse ;  /* 0x0000002316167c23 */ /* 0x100fe2000800088b */
[--C-:B------:R-:W-:Y:S01]  /*5020*/  FFMA R23, R23, UR35, -R139.reuse ;  /* 0x0000002317177c23 */ /* 0x100fe2000800088b */
[--C-:B------:R-:W-:Y:S01]  /*5030*/  FFMA R24, R24, UR35, -R139.reuse ;  /* 0x0000002318187c23 */ /* 0x100fe2000800088b */
[----:B------:R-:W5:Y:S01]  /*5040*/  MUFU.EX2 R7, R7 ;  /* 0x0000000700077308 */ /* 0x000f620000000800 */
[----:B------:R-:W-:Y:S01]  /*5050*/  FMUL R21, R21, 1.4426950216293334961 ;  /* 0x3fb8aa3b15157820 */ /* 0x000fe20000400000 */
[----:B------:R-:W-:Y:S01]  /*5060*/  FMUL R22, R22, 1.4426950216293334961 ;  /* 0x3fb8aa3b16167820 */ /* 0x000fe20000400000 */
[----:B------:R-:W-:Y:S01]  /*5070*/  FMUL R23, R23, 1.4426950216293334961 ;  /* 0x3fb8aa3b17177820 */ /* 0x000fe20000400000 */
[----:B------:R-:W-:Y:S01]  /*5080*/  FMUL R24, R24, 1.4426950216293334961 ;  /* 0x3fb8aa3b18187820 */ /* 0x000fe20000400000 */
[--C-:B------:R-:W-:Y:S01]  /*5090*/  FFMA R25, R25, UR35, -R139.reuse ;  /* 0x0000002319197c23 */ /* 0x100fe2000800088b */
[--C-:B------:R-:W-:Y:S01]  /*50a0*/  FFMA R26, R26, UR35, -R139.reuse ;  /* 0x000000231a1a7c23 */ /* 0x100fe2000800088b */
[--C-:B------:R-:W-:Y:S01]  /*50b0*/  FFMA R27, R27, UR35, -R139.reuse ;  /* 0x000000231b1b7c23 */ /* 0x100fe2000800088b */
[----:B------:R-:W0:Y:S01]  /*50c0*/  MUFU.EX2 R10, R176 ;  /* 0x000000b0000a7308 */ /* 0x000e220000000800 */
[----:B------:R-:W-:Y:S01]  /*50d0*/  FMUL R25, R25, 1.4426950216293334961 ;  /* 0x3fb8aa3b19197820 */ /* 0x000fe20000400000 */
[----:B------:R-:W-:Y:S01]  /*50e0*/  FMUL R26, R26, 1.4426950216293334961 ;  /* 0x3fb8aa3b1a1a7820 */ /* 0x000fe20000400000 */
[----:B------:R-:W-:Y:S01]  /*50f0*/  FMUL R27, R27, 1.4426950216293334961 ;  /* 0x3fb8aa3b1b1b7820 */ /* 0x000fe20000400000 */
[--C-:B------:R-:W-:Y:S01]  /*5100*/  FFMA R28, R28, UR35, -R139.reuse ;  /* 0x000000231c1c7c23 */ /* 0x100fe2000800088b */
[--C-:B------:R-:W-:Y:S01]  /*5110*/  FFMA R29, R29, UR35, -R139.reuse ;  /* 0x000000231d1d7c23 */ /* 0x100fe2000800088b */
[--C-:B------:R-:W-:Y:S01]  /*5120*/  FFMA R30, R30, UR35, -R139.reuse ;  /* 0x000000231e1e7c23 */ /* 0x100fe2000800088b */
[--C-:B------:R-:W-:Y:S01]  /*5130*/  FFMA R31, R31, UR35, -R139.reuse ;  /* 0x000000231f1f7c23 */ /* 0x100fe2000800088b */
[----:B------:R1:W-:Y:S01]  /*5140*/  MUFU.EX2 R178, R13 ;  /* 0x0000000d00b27308 */ /* 0x0003e20000000800 */
[----:B------:R-:W-:Y:S01]  /*5150*/  FMUL R28, R28, 1.4426950216293334961 ;  /* 0x3fb8aa3b1c1c7820 */ /* 0x000fe20000400000 */
[----:B------:R-:W-:Y:S01]  /*5160*/  FMUL R29, R29, 1.4426950216293334961 ;  /* 0x3fb8aa3b1d1d7820 */ /* 0x000fe20000400000 */
[----:B------:R-:W-:Y:S01]  /*5170*/  FMUL R30, R30, 1.4426950216293334961 ;  /* 0x3fb8aa3b1e1e7820 */ /* 0x000fe20000400000 */
[--C-:B------:R-:W-:Y:S01]  /*5180*/  FFMA R32, R32, UR35, -R139.reuse ;  /* 0x0000002320207c23 */ /* 0x100fe2000800088b */
[----:B------:R-:W-:Y:S01]  /*5190*/  FMUL R31, R31, 1.4426950216293334961 ;  /* 0x3fb8aa3b1f1f7820 */ /* 0x000fe20000400000 */
[--C-:B------:R-:W-:Y:S01]  /*51a0*/  FFMA R33, R33, UR35, -R139.reuse ;  /* 0x0000002321217c23 */ /* 0x100fe2000800088b */
[----:B------:R-:W-:Y:S01]  /*51b0*/  FFMA R34, R34, UR35, -R139 ;  /* 0x0000002322227c23 */ /* 0x000fe2000800088b */
[----:B------:R-:W0:Y:S01]  /*51c0*/  MUFU.EX2 R8, R8 ;  /* 0x0000000800087308 */ /* 0x000e220000000800 */
[----:B-1----:R-:W-:Y:S01]  /*51d0*/  FADD R13, R4, R5 ;  /* 0x00000005040d7221 */ /* 0x002fe20000000000 */
[----:B------:R-:W-:Y:S01]  /*51e0*/  FMUL R32, R32, 1.4426950216293334961 ;  /* 0x3fb8aa3b20207820 */ /* 0x000fe20000400000 */
[----:B------:R-:W-:Y:S01]  /*51f0*/  FMUL R33, R33, 1.4426950216293334961 ;  /* 0x3fb8aa3b21217820 */ /* 0x000fe20000400000 */
[----:B------:R-:W-:Y:S01]  /*5200*/  FFMA R35, R35, UR35, -R139 ;  /* 0x0000002323237c23 */ /* 0x000fe2000800088b */
[----:B---3--:R-:W-:Y:S01]  /*5210*/  FADD R12, R6, R13 ;  /* 0x0000000d060c7221 */ /* 0x008fe20000000000 */
[----:B------:R-:W-:-:S02]  /*5220*/  FMUL R34, R34, 1.4426950216293334961 ;  /* 0x3fb8aa3b22227820 */ /* 0x000fc40000400000 */
[----:B------:R-:W1:Y:S01]  /*5230*/  MUFU.EX2 R11, R11 ;  /* 0x0000000b000b7308 */ /* 0x000e620000000800 */
[----:B----4-:R-:W-:Y:S01]  /*5240*/  FADD R12, R179, R12 ;  /* 0x0000000cb30c7221 */ /* 0x010fe20000000000 */
[----:B------:R-:W-:-:S03]  /*5250*/  FMUL R35, R35, 1.4426950216293334961 ;  /* 0x3fb8aa3b23237820 */ /* 0x000fc60000400000 */
[----:B-----5:R-:W-:-:S03]  /*5260*/  FADD R13, R7, R12 ;  /* 0x0000000c070d7221 */ /* 0x020fc60000000000 */
[----:B------:R-:W3:Y:S01]  /*5270*/  MUFU.EX2 R9, R9 ;  /* 0x0000000900097308 */ /* 0x000ee20000000800 */
[----:B0-----:R-:W-:-:S04]  /*5280*/  FADD R13, R10, R13 ;  /* 0x0000000d0a0d7221 */ /* 0x001fc80000000000 */
[----:B------:R-:W-:-:S03]  /*5290*/  FADD R12, R8, R13 ;  /* 0x0000000d080c7221 */ /* 0x000fc60000000000 */
[----:B------:R0:W4:Y:S01]  /*52a0*/  MUFU.EX2 R176, R14 ;  /* 0x0000000e00b07308 */ /* 0x0001220000000800 */
[----:B-1----:R-:W-:-:S07]  /*52b0*/  FADD R12, R11, R12 ;  /* 0x0000000c0b0c7221 */ /* 0x002fce0000000000 */
[----:B------:R-:W1:Y:S01]  /*52c0*/  MUFU.EX2 R181, R15 ;  /* 0x0000000f00b57308 */ /* 0x000e620000000800 */
[----:B---3--:R-:W-:Y:S01]  /*52d0*/  FADD R13, R9, R12 ;  /* 0x0000000c090d7221 */ /* 0x008fe20000000000 */
[----:B0-----:R-:W-:-:S03]  /*52e0*/  SHF.L.U32 R14, R170, 0x1f, RZ ;  /* 0x0000001faa0e7819 */ /* 0x001fc600000006ff */
[----:B------:R-:W-:Y:S01]  /*52f0*/  FADD R13, R178, R13 ;  /* 0x0000000db20d7221 */ /* 0x000fe20000000000 */
[----:B--2---:R-:W0:Y:S02]  /*5300*/  SYNCS.PHASECHK.TRANS64.TRYWAIT P2, [UR13], R14 ;  /* 0x0000000eff0075a7 */ /* 0x004e24000804110d */
[----:B------:R-:W2:Y:S01]  /*5310*/  MUFU.EX2 R180, R16 ;  /* 0x0000001000b47308 */ /* 0x000ea20000000800 */
[----:B----4-:R-:W-:-:S07]  /*5320*/  FADD R12, R176, R13 ;  /* 0x0000000db00c7221 */ /* 0x010fce0000000000 */
[----:B------:R-:W3:Y:S01]  /*5330*/  MUFU.EX2 R185, R17 ;  /* 0x0000001100b97308 */ /* 0x000ee20000000800 */
[----:B-1----:R-:W-:-:S07]  /*5340*/  FADD R13, R181, R12 ;  /* 0x0000000cb50d7221 */ /* 0x002fce0000000000 */
[----:B------:R-:W1:Y:S01]  /*5350*/  MUFU.EX2 R183, R18 ;  /* 0x0000001200b77308 */ /* 0x000e620000000800 */
[----:B--2---:R-:W-:-:S07]  /*5360*/  FADD R12, R180, R13 ;  /* 0x0000000db40c7221 */ /* 0x004fce0000000000 */
[----:B------:R-:W2:Y:S01]  /*5370*/  MUFU.EX2 R184, R19 ;  /* 0x0000001300b87308 */ /* 0x000ea20000000800 */
[----:B---3--:R-:W-:-:S07]  /*5380*/  FADD R12, R185, R12 ;  /* 0x0000000cb90c7221 */ /* 0x008fce0000000000 */
        /* <DEDUP_REMOVED lines=31> */
[----:B-1----:R-:W-:-:S04]  /*5580*/  FADD R13, R199, R12 ;  /* 0x0000000cc70d7221 */ /* 0x002fc80000000000 */
[----:B--2---:R-:W-:-:S04]  /*5590*/  FADD R12, R210, R13 ;  /* 0x0000000dd20c7221 */ /* 0x004fc80000000000 */
[----:B---3--:R-:W-:-:S05]  /*55a0*/  FADD R177, R35, R12 ;  /* 0x0000000c23b17221 */ /* 0x008fca0000000000 */
[----:B------:R1:W2:Y:S01]  /*55b0*/  SHFL.BFLY PT, R170, R177, 0x10, 0x1f ;  /* 0x0e001f00b1aa7f89 */ /* 0x0002a200000e0000 */
[----:B0-----:R-:W-:Y:S05]  /*55c0*/  @!P2 BRA `(.L_x_15) ;  /* 0x000000240080a947 */ /* 0x001fea0003800000 */
.L_x_24:
[C---:B------:R-:W-:Y:S01]  /*55d0*/  IMAD.WIDE R204, R173.reuse, 0x2, R86 ;  /* 0x00000002adcc7825 */ /* 0x040fe200078e0256 */
[----:B------:R-:W3:Y:S03]  /*55e0*/  LDG.E.U16 R208, desc[UR28][R208.64] ;  /* 0x0000001cd0d07981 */ /* 0x000ee6000c1e1500 */
[C---:B------:R-:W-:Y:S01]  /*55f0*/  IMAD.WIDE R202, R173.reuse, 0x2, R78 ;  /* 0x00000002adca7825 */ /* 0x040fe200078e024e */
[----:B------:R-:W4:Y:S03]  /*5600*/  LDG.E.U16 R206, desc[UR28][R206.64] ;  /* 0x0000001ccece7981 */ /* 0x000f26000c1e1500 */
[C---:B------:R-:W-:Y:S01]  /*5610*/  IMAD.WIDE R12, R173.reuse, 0x2, R70 ;  /* 0x00000002ad0c7825 */ /* 0x040fe200078e0246 */
[----:B------:R-:W5:Y:S03]  /*5620*/  LDG.E.U16 R204, desc[UR28][R204.64] ;  /* 0x0000001ccccc7981 */ /* 0x000f66000c1e1500 */
[C---:B------:R-:W-:Y:S01]  /*5630*/  IMAD.WIDE R14, R173.reuse, 0x2, R62 ;  /* 0x00000002ad0e7825 */ /* 0x040fe200078e023e */
[----:B--2---:R-:W2:Y:S03]  /*5640*/  LDG.E.U16 R202, desc[UR28][R202.64] ;  /* 0x0000001ccaca7981 */ /* 0x004ea6000c1e1500 */
[C---:B------:R-:W-:Y:S01]  /*5650*/  IMAD.WIDE R16, R173.reuse, 0x2, R40 ;  /* 0x00000002ad107825 */ /* 0x040fe200078e0228 */
[----:B------:R0:W2:Y:S03]  /*5660*/  LDG.E.U16 R200, desc[UR28][R12.64] ;  /* 0x0000001c0cc87981 */ /* 0x0000a6000c1e1500 */
[C---:B------:R-:W-:Y:S01]  /*5670*/  IMAD.WIDE R30, R173.reuse, 0x2, R48 ;  /* 0x00000002ad1e7825 */ /* 0x040fe200078e0230 */
[----:B------:R1:W2:Y:S03]  /*5680*/  LDG.E.U16 R198, desc[UR28][R14.64] ;  /* 0x0000001c0ec67981 */ /* 0x0002a6000c1e1500 */
[C---:B------:R-:W-:Y:S01]  /*5690*/  IMAD.WIDE R28, R173.reuse, 0x2, R100 ;  /* 0x00000002ad1c7825 */ /* 0x040fe200078e0264 */
[----:B------:R0:W2:Y:S03]  /*56a0*/  LDG.E.U16 R196, desc[UR28][R16.64] ;  /* 0x0000001c10c47981 */ /* 0x0000a6000c1e1500 */
[C---:B------:R-:W-:Y:S01]  /*56b0*/  IMAD.WIDE R26, R173.reuse, 0x2, R92 ;  /* 0x00000002ad1a7825 */ /* 0x040fe200078e025c */
[----:B------:R-:W2:Y:S03]  /*56c0*/  LDG.E.U16 R34, desc[UR28][R30.64] ;  /* 0x0000001c1e227981 */ /* 0x000ea6000c1e1500 */
[C---:B------:R-:W-:Y:S01]  /*56d0*/  IMAD.WIDE R24, R173.reuse, 0x2, R84 ;  /* 0x00000002ad187825 */ /* 0x040fe200078e0254 */
[----:B------:R-:W2:Y:S03]  /*56e0*/  LDG.E.U16 R33, desc[UR28][R28.64] ;  /* 0x0000001c1c217981 */ /* 0x000ea6000c1e1500 */
[C---:B------:R-:W-:Y:S01]  /*56f0*/  IMAD.WIDE R22, R173.reuse, 0x2, R76 ;  /* 0x00000002ad167825 */ /* 0x040fe200078e024c */
[----:B------:R-:W2:Y:S03]  /*5700*/  LDG.E.U16 R201, desc[UR28][R26.64] ;  /* 0x0000001c1ac97981 */ /* 0x000ea6000c1e1500 */
[C---:B0-----:R-:W-:Y:S01]  /*5710*/  IMAD.WIDE R12, R173.reuse, 0x2, R68 ;  /* 0x00000002ad0c7825 */ /* 0x041fe200078e0244 */
[----:B------:R-:W2:Y:S03]  /*5720*/  LDG.E.U16 R203, desc[UR28][R24.64] ;  /* 0x0000001c18cb7981 */ /* 0x000ea6000c1e1500 */
[C---:B-1----:R-:W-:Y:S01]  /*5730*/  IMAD.WIDE R14, R173.reuse, 0x2, R60 ;  /* 0x00000002ad0e7825 */ /* 0x042fe200078e023c */
[----:B------:R0:W2:Y:S03]  /*5740*/  LDG.E.U16 R205, desc[UR28][R22.64] ;  /* 0x0000001c16cd7981 */ /* 0x0000a6000c1e1500 */
[C---:B------:R-:W-:Y:S01]  /*5750*/  IMAD.WIDE R16, R173.reuse, 0x2, R42 ;  /* 0x00000002ad107825 */ /* 0x040fe200078e022a */
[----:B------:R1:W2:Y:S03]  /*5760*/  LDG.E.U16 R207, desc[UR28][R12.64] ;  /* 0x0000001c0ccf7981 */ /* 0x0002a6000c1e1500 */
[C---:B------:R-:W-:Y:S01]  /*5770*/  IMAD.WIDE R18, R173.reuse, 0x2, R50 ;  /* 0x00000002ad127825 */ /* 0x040fe200078e0232 */
[----:B------:R1:W2:Y:S03]  /*5780*/  LDG.E.U16 R209, desc[UR28][R14.64] ;  /* 0x0000001c0ed17981 */ /* 0x0002a6000c1e1500 */
[C---:B------:R-:W-:Y:S01]  /*5790*/  IMAD.WIDE R20, R173.reuse, 0x2, R98 ;  /* 0x00000002ad147825 */ /* 0x040fe200078e0262 */
[----:B------:R1:W2:Y:S03]  /*57a0*/  LDG.E.U16 R211, desc[UR28][R16.64] ;  /* 0x0000001c10d37981 */ /* 0x0002a6000c1e1500 */
[C---:B0-----:R-:W-:Y:S01]  /*57b0*/  IMAD.WIDE R22, R173.reuse, 0x2, R90 ;  /* 0x00000002ad167825 */ /* 0x041fe200078e025a */
[----:B------:R0:W2:Y:S03]  /*57c0*/  LDG.E.U16 R213, desc[UR28][R18.64] ;  /* 0x0000001c12d57981 */ /* 0x0000a6000c1e1500 */
[C---:B------:R-:W-:Y:S01]  /*57d0*/  IMAD.WIDE R24, R173.reuse, 0x2, R82 ;  /* 0x00000002ad187825 */ /* 0x040fe200078e0252 */
[----:B------:R0:W2:Y:S03]  /*57e0*/  LDG.E.U16 R212, desc[UR28][R20.64] ;  /* 0x0000001c14d47981 */ /* 0x0000a6000c1e1500 */
[C---:B------:R-:W-:Y:S01]  /*57f0*/  IMAD.WIDE R26, R173.reuse, 0x2, R74 ;  /* 0x00000002ad1a7825 */ /* 0x040fe200078e024a */
[----:B------:R0:W2:Y:S03]  /*5800*/  LDG.E.U16 R214, desc[UR28][R22.64] ;  /* 0x0000001c16d67981 */ /* 0x0000a6000c1e1500 */
[C---:B------:R-:W-:Y:S01]  /*5810*/  IMAD.WIDE R28, R173.reuse, 0x2, R66 ;  /* 0x00000002ad1c7825 */ /* 0x040fe200078e0242 */
[----:B------:R0:W2:Y:S03]  /*5820*/  LDG.E.U16 R216, desc[UR28][R24.64] ;  /* 0x0000001c18d87981 */ /* 0x0000a6000c1e1500 */
[C---:B------:R-:W-:Y:S01]  /*5830*/  IMAD.WIDE R30, R173.reuse, 0x2, R36 ;  /* 0x00000002ad1e7825 */ /* 0x040fe200078e0224 */
[----:B------:R0:W2:Y:S03]  /*5840*/  LDG.E.U16 R218, desc[UR28][R26.64] ;  /* 0x0000001c1ada7981 */ /* 0x0000a6000c1e1500 */
[C---:B-1----:R-:W-:Y:S01]  /*5850*/  IMAD.WIDE R12, R173.reuse, 0x2, R44 ;  /* 0x00000002ad0c7825 */ /* 0x042fe200078e022c */
        /* <DEDUP_REMOVED lines=15> */
[C---:B-1----:R-:W-:Y:S01]  /*5950*/  IMAD.WIDE R28, R173.reuse, 0x2, R46 ;  /* 0x00000002ad1c7825 */ /* 0x042fe200078e022e */
[----:B------:R-:W2:Y:S03]  /*5960*/  LDG.E.U16 R223, desc[UR28][R24.64] ;  /* 0x0000001c18df7981 */ /* 0x000ea6000c1e1500 */
[----:B------:R-:W-:Y:S01]  /*5970*/  IMAD.WIDE R30, R173, 0x2, R54 ;  /* 0x00000002ad1e7825 */ /* 0x000fe200078e0236 */
[----:B------:R-:W2:Y:S04]  /*5980*/  LDG.E.U16 R225, desc[UR28][R26.64] ;  /* 0x0000001c1ae17981 */ /* 0x000ea8000c1e1500 */
[----:B------:R-:W2:Y:S04]  /*5990*/  LDG.E.U16 R227, desc[UR28][R28.64] ;  /* 0x0000001c1ce37981 */ /* 0x000ea8000c1e1500 */
[----:B------:R-:W2:Y:S01]  /*59a0*/  LDG.E.U16 R229, desc[UR28][R30.64] ;  /* 0x0000001c1ee57981 */ /* 0x000ea2000c1e1500 */
[----:B------:R-:W-:-:S02]  /*59b0*/  F2FP.BF16.F32.PACK_AB R4, R5, R4 ;  /* 0x000000040504723e */ /* 0x000fc400000010ff */
[----:B------:R-:W-:Y:S02]  /*59c0*/  F2FP.BF16.F32.PACK_AB R5, R179, R6 ;  /* 0x00000006b305723e */ /* 0x000fe400000010ff */
[----:B------:R-:W-:Y:S02]  /*59d0*/  F2FP.BF16.F32.PACK_AB R6, R10, R7 ;  /* 0x000000070a06723e */ /* 0x000fe400000010ff */
[----:B------:R-:W-:Y:S02]  /*59e0*/  F2FP.BF16.F32.PACK_AB R7, R11, R8 ;  /* 0x000000080b07723e */ /* 0x000fe400000010ff */
[----:B------:R-:W-:Y:S02]  /*59f0*/  F2FP.BF16.F32.PACK_AB R8, R178, R9 ;  /* 0x00000009b208723e */ /* 0x000fe400000010ff */
[----:B------:R-:W-:Y:S02]  /*5a00*/  F2FP.BF16.F32.PACK_AB R9, R181, R176 ;  /* 0x000000b0b509723e */ /* 0x000fe400000010ff */
[----:B------:R-:W-:-:S02]  /*5a10*/  F2FP.BF16.F32.PACK_AB R10, R185, R180 ;  /* 0x000000b4b90a723e */ /* 0x000fc400000010ff */
[----:B------:R-:W-:Y:S02]  /*5a20*/  F2FP.BF16.F32.PACK_AB R11, R184, R183 ;  /* 0x000000b7b80b723e */ /* 0x000fe400000010ff */
[----:B------:R-:W-:Y:S02]  /*5a30*/  F2FP.BF16.F32.PACK_AB R12, R189, R182 ;  /* 0x000000b6bd0c723e */ /* 0x000fe400000010ff */
[----:B------:R-:W-:Y:S02]  /*5a40*/  F2FP.BF16.F32.PACK_AB R13, R191, R186 ;  /* 0x000000babf0d723e */ /* 0x000fe400000010ff */
[----:B0-----:R-:W-:Y:S02]  /*5a50*/  F2FP.BF16.F32.PACK_AB R14, R190, R187 ;  /* 0x000000bbbe0e723e */ /* 0x001fe400000010ff */
[----:B------:R-:W-:Y:S02]  /*5a60*/  F2FP.BF16.F32.PACK_AB R15, R193, R188 ;  /* 0x000000bcc10f723e */ /* 0x000fe400000010ff */
[----:B------:R-:W-:-:S02]  /*5a70*/  F2FP.BF16.F32.PACK_AB R16, R195, R192 ;  /* 0x000000c0c310723e */ /* 0x000fc400000010ff */
[----:B------:R-:W-:Y:S02]  /*5a80*/  F2FP.BF16.F32.PACK_AB R17, R197, R194 ;  /* 0x000000c2c511723e */ /* 0x000fe400000010ff */
[----:B------:R-:W-:Y:S02]  /*5a90*/  F2FP.BF16.F32.PACK_AB R18, R199, R32 ;  /* 0x00000020c712723e */ /* 0x000fe400000010ff */
[----:B------:R-:W-:Y:S01]  /*5aa0*/  F2FP.BF16.F32.PACK_AB R19, R35, R210 ;  /* 0x000000d22313723e */ /* 0x000fe200000010ff */
[----:B------:R-:W-:-:S03]  /*5ab0*/  FADD R172, -R139, R172 ;  /* 0x000000ac8bac7221 */ /* 0x000fc60000000100 */
[----:B------:R-:W-:Y:S01]  /*5ac0*/  STTM.16dp32bit_t0_t15.x16 tmem[UR14+0x40], R4 ;  /* 0x00004004000079ed */ /* 0x000fe20008a0000e */
[----:B------:R-:W-:Y:S01]  /*5ad0*/  STTM.16dp32bit_t16_t31.x16 tmem[UR14+0x50], R4 ;  /* 0x00005004000079ed */ /* 0x000fe20008a2000e */
[----:B------:R-:W-:-:S04]  /*5ae0*/  FMUL R172, R172, 1.4426950216293334961 ;  /* 0x3fb8aa3bacac7820 */ /* 0x000fc80000400000 */
[----:B------:R-:W0:Y:S01]  /*5af0*/  MUFU.EX2 R179, R172 ;  /* 0x000000ac00b37308 */ /* 0x000e220000000800 */
[----:B------:R-:W-:Y:S01]  /*5b00*/  ULEA UR13, UR34, UR10, 0x3 ;  /* 0x0000000a220d7291 */ /* 0x000fe2000f8e18ff */
[----:B------:R-:W-:Y:S01]  /*5b10*/  FADD R170, R177, R170 ;  /* 0x000000aab1aa7221 */ /* 0x000fe20000000000 */
[----:B------:R-:W-:Y:S02]  /*5b20*/  UMOV UR4, UR5 ;  /* 0x0000000500047c82 */ /* 0x000fe40008000000 */
[----:B------:R-:W-:Y:S01]  /*5b30*/  UIADD3 UR13, UPT, UPT, UR13, 0x8000, URZ ;  /* 0x000080000d0d7890 */ /* 0x000fe2000fffe0ff */
[----:B---3--:R-:W-:Y:S04]  /*5b40*/  STS.U16 [R59+UR10+0x6000], R208 ;  /* 0x006000d03b007988 */ /* 0x008fe8000800040a */
[----:B----4-:R-:W-:Y:S04]  /*5b50*/  STS.U16 [R59+UR10+0x6400], R206 ;  /* 0x006400ce3b007988 */ /* 0x010fe8000800040a */
[----:B-----5:R-:W-:Y:S04]  /*5b60*/  STS.U16 [R59+UR10+0x6800], R204 ;  /* 0x006800cc3b007988 */ /* 0x020fe8000800040a */
[----:B--2---:R-:W-:Y:S04]  /*5b70*/  STS.U16 [R59+UR10+0x6c00], R202 ;  /* 0x006c00ca3b007988 */ /* 0x004fe8000800040a */
[----:B------:R-:W-:Y:S04]  /*5b80*/  STS.U16 [R59+UR10+0x7000], R200 ;  /* 0x007000c83b007988 */ /* 0x000fe8000800040a */
[----:B------:R-:W-:Y:S04]  /*5b90*/  STS.U16 [R59+UR10+0x7400], R198 ;  /* 0x007400c63b007988 */ /* 0x000fe8000800040a */
[----:B------:R-:W-:Y:S04]  /*5ba0*/  STS.U16 [R59+UR10+0x7800], R196 ;  /* 0x007800c43b007988 */ /* 0x000fe8000800040a */
[----:B------:R-:W-:Y:S04]  /*5bb0*/  STS.U16 [R59+UR10+0x7c00], R34 ;  /* 0x007c00223b007988 */ /* 0x000fe8000800040a */
        /* <DEDUP_REMOVED lines=24> */
[----:B------:R-:W3:Y:S02]  /*5d40*/  FENCE.VIEW.ASYNC.T ;  /* 0x00000000000073c6 */ /* 0x000ee40000000200 */
[----:B---3--:R-:W-:Y:S06]  /*5d50*/  BAR.SYNC.DEFER_BLOCKING 0x0 ;  /* 0x0000000000007b1d */ /* 0x008fec0000010000 */
[----:B-1----:R-:W-:Y:S01]  /*5d60*/  LDTM.16dp32bit_t0_t15.x32 R4, tmem[UR14] ;  /* 0x0000000e000479ee */ /* 0x002fe20008a80000 */
[----:B------:R-:W0:Y:S01]  /*5d70*/  LDTM.16dp32bit_t16_t31.x32 R4, tmem[UR14+0x20] ;  /* 0x0000200e000479ee */ /* 0x000e220008aa0000 */
[----:B------:R-:W-:Y:S01]  /*5d80*/  NOP ;  /* 0x0000000000007918 */ /* 0x000fe20000000000 */
[C---:B0-----:R-:W-:Y:S01]  /*5d90*/  FMUL R4, R179.reuse, R4 ;  /* 0x00000004b3047220 */ /* 0x041fe20000400000 */
        /* <DEDUP_REMOVED lines=32> */
[----:B------:R2:W-:Y:S01]  /*5fa0*/  STTM.16dp32bit_t16_t31.x32 tmem[UR14+0x20], R4 ;  /* 0x00002004000079ed */ /* 0x0005e20008aa000e */
[----:B------:R-:W0:Y:S02]  /*5fb0*/  FENCE.VIEW.ASYNC.T ;  /* 0x00000000000073c6 */ /* 0x000e240000000200 */
[----:B0-----:R-:W-:Y:S06]  /*5fc0*/  BAR.SYNC.DEFER_BLOCKING 0x0 ;  /* 0x0000000000007b1d */ /* 0x001fec0000010000 */
[----:B------:R0:W-:Y:S06]  /*5fd0*/  MEMBAR.ALL.CTA ;  /* 0x0000000000007992 */ /* 0x0001ec0000008000 */
[----:B0-----:R-:W0:Y:S02]  /*5fe0*/  FENCE.VIEW.ASYNC.S ;  /* 0x00000000000073c6 */ /* 0x001e240000000000 */
[----:B0-----:R-:W-:Y:S06]  /*5ff0*/  BAR.SYNC.DEFER_BLOCKING 0x0 ;  /* 0x0000000000007b1d */ /* 0x001fec0000010000 */
[----:B------:R-:W-:Y:S05]  /*6000*/  BRA.U UP1, `(.L_x_16) ;  /* 0x0000000101547547 */ /* 0x000fea000b800000 */
[----:B------:R-:W-:Y:S02]  /*6010*/  UIADD3 UR23, UPT, UPT, UR11, 0x48, URZ ;  /* 0x000000480b177890 */ /* 0x000fe4000fffe0ff */
[----:B------:R-:W-:Y:S02]  /*6020*/  UIADD3 UR25, UPT, UPT, UR11, 0x50, URZ ;  /* 0x000000500b197890 */ /* 0x000fe4000fffe0ff */
        /* <DEDUP_REMOVED lines=19> */
.L_x_16:
[----:B------:R-:W-:Y:S01]  /*6160*/  UIADD3 UR34, UPT, UPT, UR34, 0x1, URZ ;  /* 0x0000000122227890 */ /* 0x000fe2000fffe0ff */
[----:B------:R-:W-:Y:S01]  /*6170*/  FFMA R160, R179, R160, R170 ;  /* 0x000000a0b3a07223 */ /* 0x000fe200000000aa */
[----:B------:R-:W-:Y:S01]  /*6180*/  UIADD3 UR6, UPT, UPT, UR6, 0x40, URZ ;  /* 0x0000004006067890 */ /* 0x000fe2000fffe0ff */
[----:B------:R-:W-:Y:S01]  /*6190*/  VIADD R173, R173, UR21 ;  /* 0x00000015adad7c36 */ /* 0x000fe20008000000 */
[----:B------:R-:W-:Y:S01]  /*61a0*/  UISETP.GT.AND UP2, UPT, UR34, 0x1, UPT ;  /* 0x000000012200788c */ /* 0x000fe2000bf44270 */
[----:B------:R-:W-:Y:S01]  /*61b0*/  IADD3 R171, PT, PT, R161, R171, RZ ;  /* 0x000000aba1ab7210 */ /* 0x000fe20007ffe0ff */
[----:B------:R-:W-:Y:S01]  /*61c0*/  IMAD.U32 R170, RZ, RZ, UR4 ;  /* 0x00000004ffaa7e24 */ /* 0x000fe2000f8e00ff */
[----:B------:R-:W-:Y:S01]  /*61d0*/  MOV R172, R139 ;  /* 0x0000008b00ac7202 */ /* 0x000fe20000000f00 */
[----:B0-----:R-:W-:Y:S02]  /*61e0*/  USEL UR5, URZ, 0x1, !UP2 ;  /* 0x00000001ff057887 */ /* 0x001fe4000d000000 */
[----:B------:R-:W-:-:S02]  /*61f0*/  USEL UR34, UR34, URZ, !UP2 ;  /* 0x000000ff22227287 */ /* 0x000fc4000d000000 */
[----:B------:R-:W-:Y:S02]  /*6200*/  UISETP.GE.AND UP2, UPT, UR6, UR15, UPT ;  /* 0x0000000f0600728c */ /* 0x000fe4000bf46270 */
[----:B------:R-:W-:-:S07]  /*6210*/  ULOP3.LUT UR5, UR4, UR5, URZ, 0x3c, !UPT ;  /* 0x0000000504057292 */ /* 0x000fce000f8e3cff */
[----:B------:R-:W-:Y:S05]  /*6220*/  BRA.U !UP2, `(.L_x_17) ;  /* 0xffffffdd0af87547 */ /* 0x000fea000b83ffff */
.L_x_12:
[C---:B-12-4-:R-:W-:Y:S01]  /*6230*/  FMUL R4, R160.reuse, 8388608 ;  /* 0x4b000000a0047820 */ /* 0x056fe20000400000 */
[C---:B------:R-:W-:Y:S01]  /*6240*/  FSETP.GEU.AND P5, PT, R160.reuse, 1.175494350822287508e-38, PT ;  /* 0x00800000a000780b */ /* 0x040fe20003fae000 */
[----:B------:R-:W0:Y:S01]  /*6250*/  LDCU UR5, c[0x0][0x3f0] ;  /* 0x00007e00ff0577ac */ /* 0x000e220008000800 */
[----:B------:R-:W-:Y:S01]  /*6260*/  IMAD.MOV.U32 R5, RZ, RZ, 0x3dc6b27f ;  /* 0x3dc6b27fff057424 */ /* 0x000fe200078e00ff */
[----:B------:R-:W-:Y:S02]  /*6270*/  FSETP.GEU.AND P2, PT, |R160|, 1.175494350822287508e-38, PT ;  /* 0x00800000a000780b */ /* 0x000fe40003f4e200 */
[----:B------:R-:W-:Y:S02]  /*6280*/  FSEL R51, R4, R160, !P5 ;  /* 0x000000a004337208 */ /* 0x000fe40006800000 */
[----:B------:R-:W-:Y:S02]  /*6290*/  FSETP.GT.AND P3, PT, |R160|, 8.50705917302346158658e+37, PT ;  /* 0x7e800000a000780b */ /* 0x000fe40003f64200 */
[----:B------:R-:W-:Y:S01]  /*62a0*/  SHF.L.U32 R48, R0, 0x4, RZ ;  /* 0x0000000400307819 */ /* 0x000fe200000006ff */
[----:B------:R-:W-:Y:S01]  /*62b0*/  VIADD R4, R51, 0xc0cafb0d ;  /* 0xc0cafb0d33047836 */ /* 0x000fe20000000000 */
[----:B------:R-:W-:-:S04]  /*62c0*/  SHF.R.U32.HI R41, RZ, 0x2, R0 ;  /* 0x00000002ff297819 */ /* 0x000fc80000011600 */
[----:B------:R-:W-:-:S04]  /*62d0*/  LOP3.LUT R36, R4, 0xff800000, RZ, 0xc0, !PT ;  /* 0xff80000004247812 */ /* 0x000fc800078ec0ff */
[----:B------:R-:W-:Y:S01]  /*62e0*/  IADD3 R4, PT, PT, R51, -R36, RZ ;  /* 0x8000002433047210 */ /* 0x000fe20007ffe0ff */
[----:B0-----:R-:W-:-:S04]  /*62f0*/  UISETP.GE.AND UP0, UPT, UR5, 0x1, UPT ;  /* 0x000000010500788c */ /* 0x001fc8000bf06270 */
[----:B------:R-:W-:Y:S01]  /*6300*/  FADD R38, R4, -1 ;  /* 0xbf80000004267421 */ /* 0x000fe20000000000 */
[----:B------:R-:W-:-:S03]  /*6310*/  SHF.L.U32 R4, R0, 0x7, RZ ;  /* 0x0000000700047819 */ /* 0x000fc600000006ff */
[----:B------:R-:W-:Y:S01]  /*6320*/  FFMA.FTZ R5, R38, R5, -0.16845393180847167969 ;  /* 0xbe2c7f3026057423 */ /* 0x000fe20000010005 */
[----:B------:R-:W-:-:S03]  /*6330*/  LOP3.LUT R40, R4, 0x800, RZ, 0xc0, !PT ;  /* 0x0000080004287812 */ /* 0x000fc600078ec0ff */
[----:B------:R-:W-:-:S04]  /*6340*/  FFMA.FTZ R5, R38, R5, 0.1716887056827545166 ;  /* 0x3e2fcf2a26057423 */ /* 0x000fc80000010005 */
[----:B------:R-:W-:-:S04]  /*6350*/  FFMA.FTZ R5, R38, R5, -0.17900948226451873779 ;  /* 0xbe374e4326057423 */ /* 0x000fc80000010005 */
[----:B------:R-:W-:-:S04]  /*6360*/  FFMA.FTZ R5, R38, R5, 0.20512372255325317383 ;  /* 0x3e520bf426057423 */ /* 0x000fc80000010005 */
[----:B------:R-:W-:Y:S01]  /*6370*/  FFMA.FTZ R5, R38, R5, -0.24046532809734344482 ;  /* 0xbe763c8b26057423 */ /* 0x000fe20000010005 */
[----:B------:R-:W-:Y:S06]  /*6380*/  BRA.U !UP0, `(.L_x_18) ;  /* 0x0000000108107547 */ /* 0x000fec000b800000 */
[----:B------:R-:W-:-:S06]  /*6390*/  USHF.L.U32 UR4, UR4, 0x1f, URZ ;  /* 0x0000001f04047899 */ /* 0x000fcc00080006ff */
[----:B------:R-:W-:-:S04]  /*63a0*/  IMAD.U32 R4, RZ, RZ, UR4 ;  /* 0x00000004ff047e24 */ /* 0x000fc8000f8e00ff */
[----:B------:R-:W0:Y:S02]  /*63b0*/  SYNCS.PHASECHK.TRANS64.TRYWAIT P4, [UR13], R4 ;  /* 0x00000004ff0075a7 */ /* 0x000e24000808110d */
[----:B0-----:R-:W-:Y:S05]  /*63c0*/  @!P4 BRA `(.L_x_19) ;  /* 0x00000018000cc947 */ /* 0x001fea0003800000 */
.L_x_18:
[----:B------:R-:W-:Y:S01]  /*63d0*/  BAR.SYNC.DEFER_BLOCKING 0x0 ;  /* 0x0000000000007b1d */ /* 0x000fe20000010000 */
[----:B------:R-:W-:Y:S01]  /*63e0*/  FFMA.FTZ R37, R38, R5, 0.28857114911079406738 ;  /* 0x3e93bf9926257423 */ /* 0x000fe20000010005 */
[----:B------:R-:W-:Y:S01]  /*63f0*/  LOP3.LUT R39, R48, 0xf0, RZ, 0xc0, !PT ;  /* 0x000000f030277812 */ /* 0x000fe200078ec0ff */
[----:B------:R-:W-:Y:S01]  /*6400*/  @P3 FMUL R160, R160, 0.25 ;  /* 0x3e800000a0a03820 */ /* 0x000fe20000400000 */
[----:B------:R-:W-:Y:S01]  /*6410*/  LOP3.LUT R43, R41, 0x18, RZ, 0xc0, !PT ;  /* 0x00000018292b7812 */ /* 0x000fe200078ec0ff */
[----:B------:R-:W-:Y:S01]  /*6420*/  FFMA.FTZ R37, R38, R37, -0.36067417263984680176 ;  /* 0xbeb8aa4926257423 */ /* 0x000fe20000010025 */
[----:B------:R-:W-:Y:S01]  /*6430*/  IADD3 R41, PT, PT, R39, UR10, R40 ;  /* 0x0000000a27297c10 */ /* 0x000fe2000fffe028 */
[----:B------:R-:W-:Y:S01]  /*6440*/  @!P2 FMUL R160, R160, 16777216 ;  /* 0x4b800000a0a0a820 */ /* 0x000fe20000400000 */
[----:B------:R-:W-:Y:S01]  /*6450*/  SHF.L.U32 R39, R0, 0x3, RZ ;  /* 0x0000000300277819 */ /* 0x000fe200000006ff */
[C---:B------:R-:W-:Y:S01]  /*6460*/  FFMA.FTZ R37, R38.reuse, R37, 0.48089820146560668945 ;  /* 0x3ef6384a26257423 */ /* 0x040fe20000010025 */
[----:B------:R-:W-:Y:S01]  /*6470*/  LOP3.LUT R64, R43, 0x1f, R0, 0xf8, !PT ;  /* 0x0000001f2b407812 */ /* 0x000fe200078ef800 */
[----:B------:R-:W0:Y:S01]  /*6480*/  LDCU.64 UR4, c[0x0][0x3e0] ;  /* 0x00007c00ff0477ac */ /* 0x000e220008000a00 */
[----:B------:R-:W-:Y:S01]  /*6490*/  LOP3.LUT R40, R39, 0x300, RZ, 0xc0, !PT ;  /* 0x0000030027287812 */ /* 0x000fe200078ec0ff */
[----:B------:R-:W-:Y:S01]  /*64a0*/  FFMA.FTZ R37, R38, R37, -0.72134751081466674805 ;  /* 0xbf38aa3b26257423 */ /* 0x000fe20000010025 */
[----:B------:R-:W-:Y:S01]  /*64b0*/  FSEL R0, RZ, -23, P5 ;  /* 0xc1b80000ff007808 */ /* 0x000fe20002800000 */
[----:B------:R-:W1:Y:S01]  /*64c0*/  LDC R56, c[0x0][0x3e8] ;  /* 0x0000fa00ff387b82 */ /* 0x000e620000000800 */
[----:B------:R-:W-:Y:S01]  /*64d0*/  IADD3 R49, PT, PT, R40, R41, RZ ;  /* 0x0000002928317210 */ /* 0x000fe20007ffe0ff */
[----:B------:R-:W-:Y:S01]  /*64e0*/  FMUL R39, R38, R37 ;  /* 0x0000002526277220 */ /* 0x000fe20000400000 */
[----:B------:R-:W-:Y:S01]  /*64f0*/  I2FP.F32.S32 R37, R36 ;  /* 0x0000002400257245 */ /* 0x000fe20000201400 */
[----:B------:R-:W-:Y:S01]  /*6500*/  IMAD.SHL.U32 R40, R64, 0x8, RZ ;  /* 0x0000000840287824 */ /* 0x000fe200078e00ff */
[----:B------:R-:W2:Y:S01]  /*6510*/  MUFU.RCP R36, R160 ;  /* 0x000000a000247308 */ /* 0x000ea20000001000 */
[C---:B------:R-:W-:Y:S01]  /*6520*/  FMUL R39, R38.reuse, R39 ;  /* 0x0000002726277220 */ /* 0x040fe20000400000 */
[----:B------:R-:W-:Y:S01]  /*6530*/  ISETP.GE.U32.AND P4, PT, R51, 0x7f800000, PT ;  /* 0x7f8000003300780c */ /* 0x000fe20003f86070 */
[----:B------:R-:W-:Y:S01]  /*6540*/  FFMA.FTZ R0, R37, 1.1920928955078125e-07, R0 ;  /* 0x3400000025007823 */ /* 0x000fe20000010000 */
[----:B------:R-:W3:Y:S02]  /*6550*/  @!P1 SYNCS.CCTL.IV [UR10+0x8000] ;  /* 0x00800000ff0099b1 */ /* 0x000ee4000800000a */
[----:B---3--:R-:W-:Y:S01]  /*6560*/  BAR.SYNC.DEFER_BLOCKING 0x0 ;  /* 0x0000000000007b1d */ /* 0x008fe20000010000 */
[----:B------:R-:W-:Y:S01]  /*6570*/  FFMA.FTZ R39, R38, 1.4426950216293334961, R39 ;  /* 0x3fb8aa3b26277823 */ /* 0x000fe20000010027 */
[----:B------:R-:W-:-:S02]  /*6580*/  LOP3.LUT R38, R48, 0x30, RZ, 0xc0, !PT ;  /* 0x0000003030267812 */ /* 0x000fc400078ec0ff */
[----:B------:R-:W-:Y:S01]  /*6590*/  LOP3.LUT R41, R40, 0xc0, RZ, 0xc0, !PT ;  /* 0x000000c028297812 */ /* 0x000fe200078ec0ff */
[----:B------:R-:W-:Y:S01]  /*65a0*/  FADD R0, R0, R39 ;  /* 0x0000002700007221 */ /* 0x000fe20000000000 */
[----:B0-----:R-:W-:Y:S02]  /*65b0*/  UIMAD UR4, UR7, UR4, URZ ;  /* 0x00000004070472a4 */ /* 0x001fe4000f8e02ff */
[----:B------:R-:W0:Y:S01]  /*65c0*/  LDC.64 R62, c[0x0][0x398] ;  /* 0x0000e600ff3e7b82 */ /* 0x000e220000000a00 */
[----:B------:R-:W-:Y:S01]  /*65d0*/  LDTM.16dp32bit_t0_t15.x32 R4, tmem[UR14] ;  /* 0x0000000e000479ee */ /* 0x000fe20008a80000 */
[----:B------:R-:W3:Y:S01]  /*65e0*/  LDTM.16dp32bit_t16_t31.x32 R4, tmem[UR14+0x20] ;  /* 0x0000200e000479ee */ /* 0x000ee20008aa0000 */
[----:B------:R-:W-:Y:S01]  /*65f0*/  IADD3 R65, PT, PT, R41, UR10, R38 ;  /* 0x0000000a29417c10 */ /* 0x000fe2000fffe026 */
[----:B------:R-:W-:Y:S01]  /*6600*/  USHF.L.U32 UR6, UR4, 0x1, URZ ;  /* 0x0000000104067899 */ /* 0x000fe200080006ff */
[----:B------:R-:W-:Y:S02]  /*6610*/  LOP3.LUT R48, R48, 0x7f0, RZ, 0xc0, !PT ;  /* 0x000007f030307812 */ /* 0x000fe400078ec0ff */
[----:B------:R-:W-:Y:S01]  /*6620*/  SHF.L.U32 R64, R64, 0x4, RZ ;  /* 0x0000000440407819 */ /* 0x000fe200000006ff */
[----:B-1----:R-:W-:-:S03]  /*6630*/  IMAD R2, R2, R56, RZ ;  /* 0x0000003802027224 */ /* 0x002fc600078e02ff */
[----:B------:R-:W-:Y:S01]  /*6640*/  LOP3.LUT R64, R64, 0xf0, RZ, 0xc0, !PT ;  /* 0x000000f040407812 */ /* 0x000fe200078ec0ff */
[----:B------:R-:W1:Y:S01]  /*6650*/  @!P1 SYNCS.CCTL.IV [UR10+0x8008] ;  /* 0x00800800ff0099b1 */ /* 0x000e62000800000a */
[----:B------:R-:W-:Y:S01]  /*6660*/  NOP ;  /* 0x0000000000007918 */ /* 0x000fe20000000000 */
[----:B------:R-:W-:Y:S01]  /*6670*/  FSETP.NEU.AND P1, PT, R51, RZ, PT ;  /* 0x000000ff3300720b */ /* 0x000fe20003f2d000 */
[----:B---3--:R-:W-:Y:S01]  /*6680*/  @P3 FMUL R6, R6, 0.25 ;  /* 0x3e80000006063820 */ /* 0x008fe20000400000 */
[----:B------:R-:W-:Y:S01]  /*6690*/  @P3 FMUL R7, R7, 0.25 ;  /* 0x3e80000007073820 */ /* 0x000fe20000400000 */
[----:B------:R-:W-:Y:S01]  /*66a0*/  @P3 FMUL R4, R4, 0.25 ;  /* 0x3e80000004043820 */ /* 0x000fe20000400000 */
[----:B------:R-:W-:Y:S01]  /*66b0*/  @P3 FMUL R5, R5, 0.25 ;  /* 0x3e80000005053820 */ /* 0x000fe20000400000 */
[----:B------:R-:W-:Y:S01]  /*66c0*/  @P3 FMUL R8, R8, 0.25 ;  /* 0x3e80000008083820 */ /* 0x000fe20000400000 */
[----:B------:R-:W-:Y:S01]  /*66d0*/  @P3 FMUL R10, R10, 0.25 ;  /* 0x3e8000000a0a3820 */ /* 0x000fe20000400000 */
[----:B------:R-:W-:Y:S01]  /*66e0*/  @!P2 FMUL R6, R6, 16777216 ;  /* 0x4b8000000606a820 */ /* 0x000fe20000400000 */
[----:B------:R-:W-:Y:S01]  /*66f0*/  @!P2 FMUL R7, R7, 16777216 ;  /* 0x4b8000000707a820 */ /* 0x000fe20000400000 */
[----:B------:R-:W-:Y:S01]  /*6700*/  @!P2 FMUL R4, R4, 16777216 ;  /* 0x4b8000000404a820 */ /* 0x000fe20000400000 */
[----:B------:R-:W-:Y:S01]  /*6710*/  @!P2 FMUL R5, R5, 16777216 ;  /* 0x4b8000000505a820 */ /* 0x000fe20000400000 */
[----:B------:R-:W-:Y:S01]  /*6720*/  @!P2 FMUL R8, R8, 16777216 ;  /* 0x4b8000000808a820 */ /* 0x000fe20000400000 */
[----:B------:R-:W-:Y:S01]  /*6730*/  @!P2 FMUL R10, R10, 16777216 ;  /* 0x4b8000000a0aa820 */ /* 0x000fe20000400000 */
[----:B--2---:R-:W-:Y:S01]  /*6740*/  FMUL R37, R36, R6 ;  /* 0x0000000624257220 */ /* 0x004fe20000400000 */
[----:B------:R-:W-:Y:S01]  /*6750*/  @P3 FMUL R9, R9, 0.25 ;  /* 0x3e80000009093820 */ /* 0x000fe20000400000 */
        /* <DEDUP_REMOVED lines=9> */
[C---:B------:R-:W-:Y:S01]  /*67f0*/  FMUL R6, R36.reuse, R7 ;  /* 0x0000000724067220 */ /* 0x040fe20000400000 */
[C---:B------:R-:W-:Y:S01]  /*6800*/  FMUL R4, R36.reuse, R4 ;  /* 0x0000000424047220 */ /* 0x040fe20000400000 */
[C---:B------:R-:W-:Y:S01]  /*6810*/  FMUL R5, R36.reuse, R5 ;  /* 0x0000000524057220 */ /* 0x040fe20000400000 */
[C---:B------:R-:W-:Y:S01]  /*6820*/  FMUL R8, R36.reuse, R8 ;  /* 0x0000000824087220 */ /* 0x040fe20000400000 */
[----:B------:R-:W-:Y:S01]  /*6830*/  FMUL R7, R36, R10 ;  /* 0x0000000a24077220 */ /* 0x000fe20000400000 */
[----:B------:R-:W-:Y:S01]  /*6840*/  @!P2 FMUL R9, R9, 16777216 ;  /* 0x4b8000000909a820 */ /* 0x000fe20000400000 */
        /* <DEDUP_REMOVED lines=9> */
[----:B------:R-:W-:Y:S01]  /*68e0*/  F2FP.BF16.F32.PACK_AB R40, R37, R4 ;  /* 0x000000042528723e */ /* 0x000fe200000010ff */
[----:B------:R-:W-:Y:S01]  /*68f0*/  FMUL R9, R36, R9 ;  /* 0x0000000924097220 */ /* 0x000fe20000400000 */
[----:B------:R-:W-:Y:S01]  /*6900*/  F2FP.BF16.F32.PACK_AB R44, R6, R5 ;  /* 0x00000005062c723e */ /* 0x000fe200000010ff */
[C---:B------:R-:W-:Y:S01]  /*6910*/  FMUL R4, R36.reuse, R11 ;  /* 0x0000000b24047220 */ /* 0x040fe20000400000 */
[----:B------:R-:W-:Y:S01]  /*6920*/  F2FP.BF16.F32.PACK_AB R41, R7, R8 ;  /* 0x000000080729723e */ /* 0x000fe200000010ff */
[C---:B------:R-:W-:Y:S01]  /*6930*/  FMUL R12, R36.reuse, R12 ;  /* 0x0000000c240c7220 */ /* 0x040fe20000400000 */
[C---:B------:R-:W-:Y:S01]  /*6940*/  FMUL R13, R36.reuse, R13 ;  /* 0x0000000d240d7220 */ /* 0x040fe20000400000 */
[C---:B------:R-:W-:Y:S01]  /*6950*/  FMUL R5, R36.reuse, R14 ;  /* 0x0000000e24057220 */ /* 0x040fe20000400000 */
[C---:B------:R-:W-:Y:S01]  /*6960*/  FMUL R6, R36.reuse, R15 ;  /* 0x0000000f24067220 */ /* 0x040fe20000400000 */
[C---:B------:R-:W-:Y:S01]  /*6970*/  FMUL R16, R36.reuse, R16 ;  /* 0x0000001024107220 */ /* 0x040fe20000400000 */
[C---:B------:R-:W-:Y:S01]  /*6980*/  FMUL R17, R36.reuse, R17 ;  /* 0x0000001124117220 */ /* 0x040fe20000400000 */
[C---:B------:R-:W-:Y:S01]  /*6990*/  FMUL R7, R36.reuse, R18 ;  /* 0x0000001224077220 */ /* 0x040fe20000400000 */
[----:B------:R-:W-:Y:S01]  /*69a0*/  FMUL R8, R36, R19 ;  /* 0x0000001324087220 */ /* 0x000fe20000400000 */
[----:B------:R-:W-:Y:S01]  /*69b0*/  F2FP.BF16.F32.PACK_AB R45, R4, R9 ;  /* 0x00000009042d723e */ /* 0x000fe200000010ff */
[----:B------:R-:W-:Y:S01]  /*69c0*/  @P3 FMUL R20, R20, 0.25 ;  /* 0x3e80000014143820 */ /* 0x000fe20000400000 */
        /* <DEDUP_REMOVED lines=8> */
[----:B------:R-:W-:Y:S01]  /*6a50*/  @P4 MOV R4, 0x7f800000 ;  /* 0x7f80000000044802 */ /* 0x000fe20000000f00 */
[----:B-1----:R1:W-:Y:S01]  /*6a60*/  STS.128 [R49], R40 ;  /* 0x0000002831007388 */ /* 0x0023e20000000c00 */
[----:B------:R-:W-:Y:S01]  /*6a70*/  @P3 FMUL R25, R25, 0.25 ;  /* 0x3e80000019193820 */ /* 0x000fe20000400000 */
[----:B------:R-:W-:Y:S01]  /*6a80*/  @P3 FMUL R26, R26, 0.25 ;  /* 0x3e8000001a1a3820 */ /* 0x000fe20000400000 */
[----:B------:R-:W-:Y:S01]  /*6a90*/  @P3 FMUL R27, R27, 0.25 ;  /* 0x3e8000001b1b3820 */ /* 0x000fe20000400000 */
[----:B------:R2:W-:Y:S01]  /*6aa0*/  STS.128 [R49+0x400], R44 ;  /* 0x0004002c31007388 */ /* 0x0005e20000000c00 */
[----:B------:R-:W-:Y:S01]  /*6ab0*/  @P4 FFMA.FTZ R0, R51, R4, +INF ;  /* 0x7f80000033004423 */ /* 0x000fe20000010004 */
[----:B------:R-:W-:-:S02]  /*6ac0*/  IMAD R4, R3, UR5, RZ ;  /* 0x0000000503047c24 */ /* 0x000fc4000f8e02ff */
[----:B------:R-:W-:Y:S01]  /*6ad0*/  @P3 FMUL R28, R28, 0.25 ;  /* 0x3e8000001c1c3820 */ /* 0x000fe20000400000 */
[----:B------:R-:W-:Y:S01]  /*6ae0*/  BAR.SYNC.DEFER_BLOCKING 0x0 ;  /* 0x0000000000007b1d */ /* 0x000fe20000010000 */
[----:B------:R-:W-:Y:S01]  /*6af0*/  @P3 FMUL R29, R29, 0.25 ;  /* 0x3e8000001d1d3820 */ /* 0x000fe20000400000 */
[----:B------:R-:W-:Y:S01]  /*6b00*/  @P3 FMUL R30, R30, 0.25 ;  /* 0x3e8000001e1e3820 */ /* 0x000fe20000400000 */
        /* <DEDUP_REMOVED lines=9> */
[----:B------:R-:W-:Y:S01]  /*6ba0*/  SHF.L.U32 R5, R4, 0x1, RZ ;  /* 0x0000000104057819 */ /* 0x000fe200000006ff */
[----:B------:R-:W-:Y:S01]  /*6bb0*/  UIMAD.WIDE UR4, UR4, 0x2, URZ ;  /* 0x00000002040478a5 */ /* 0x000fe2000f8e02ff */
        /* <DEDUP_REMOVED lines=12> */
[C---:B------:R-:W-:Y:S01]  /*6c80*/  FMUL R20, R36.reuse, R20 ;  /* 0x0000001424147220 */ /* 0x040fe20000400000 */
[C---:B------:R-:W-:Y:S01]  /*6c90*/  FMUL R21, R36.reuse, R21 ;  /* 0x0000001524157220 */ /* 0x040fe20000400000 */
[C---:B------:R-:W-:Y:S01]  /*6ca0*/  FMUL R7, R36.reuse, R22 ;  /* 0x0000001624077220 */ /* 0x040fe20000400000 */
[----:B------:R-:W-:Y:S01]  /*6cb0*/  FMUL R6, R36, R23 ;  /* 0x0000001724067220 */ /* 0x000fe20000400000 */
[----:B------:R-:W-:Y:S01]  /*6cc0*/  FSEL R0, R0, -INF , P1 ;  /* 0xff80000000007808 */ /* 0x000fe20000800000 */
[----:B------:R-:W-:Y:S01]  /*6cd0*/  IMAD.HI R4, R4, 0x2, RZ ;  /* 0x0000000204047827 */ /* 0x000fe200078e02ff */
[----:B0-----:R-:W-:-:S03]  /*6ce0*/  IADD3 R62, P1, P2, R5, UR6, R62 ;  /* 0x00000006053e7c10 */ /* 0x001fc6000fa3e03e */
[C---:B------:R-:W-:Y:S01]  /*6cf0*/  FMUL R25, R36.reuse, R25 ;  /* 0x0000001924197220 */ /* 0x040fe20000400000 */
[----:B------:R-:W-:Y:S01]  /*6d00*/  FMUL R12, R36, R27 ;  /* 0x0000001b240c7220 */ /* 0x000fe20000400000 */
[----:B------:R-:W-:Y:S02]  /*6d10*/  IMAD R15, R56, 0x2, R2 ;  /* 0x00000002380f7824 */ /* 0x000fe400078e0202 */
[C---:B------:R-:W-:Y:S01]  /*6d20*/  FMUL R28, R36.reuse, R28 ;  /* 0x0000001c241c7220 */ /* 0x040fe20000400000 */
[----:B------:R-:W-:Y:S01]  /*6d30*/  FMUL R19, R36, R30 ;  /* 0x0000001e24137220 */ /* 0x000fe20000400000 */
[----:B------:R-:W-:Y:S01]  /*6d40*/  IADD3.X R66, PT, PT, R4, UR5, R63, P1, P2 ;  /* 0x0000000504427c10 */ /* 0x000fe20008fe443f */
[----:B------:R-:W0:Y:S01]  /*6d50*/  LDS.128 R8, [R48+UR10] ;  /* 0x0000000a30087984 */ /* 0x000e220008000c00 */
[----:B-1----:R-:W-:Y:S01]  /*6d60*/  F2FP.BF16.F32.PACK_AB R40, R7, R20 ;  /* 0x000000140728723e */ /* 0x002fe200000010ff */
[----:B------:R-:W-:Y:S01]  /*6d70*/  FMUL R24, R36, R24 ;  /* 0x0000001824187220 */ /* 0x000fe20000400000 */
[----:B--2---:R-:W-:Y:S01]  /*6d80*/  F2FP.BF16.F32.PACK_AB R44, R6, R21 ;  /* 0x00000015062c723e */ /* 0x004fe200000010ff */
[----:B------:R-:W-:Y:S01]  /*6d90*/  FMUL R13, R36, R26 ;  /* 0x0000001a240d7220 */ /* 0x000fe20000400000 */
[----:B------:R-:W-:Y:S01]  /*6da0*/  LEA R17, R56, R15, 0x1 ;  /* 0x0000000f38117211 */ /* 0x000fe200078e08ff */
[----:B------:R-:W-:Y:S01]  /*6db0*/  LDS.128 R4, [R48+UR10+0x800] ;  /* 0x0008000a30047984 */ /* 0x000fe20008000c00 */
[----:B------:R-:W-:Y:S01]  /*6dc0*/  F2FP.BF16.F32.PACK_AB R45, R12, R25 ;  /* 0x000000190c2d723e */ /* 0x000fe200000010ff */
[C---:B------:R-:W-:Y:S01]  /*6dd0*/  FMUL R32, R36.reuse, R32 ;  /* 0x0000002024207220 */ /* 0x040fe20000400000 */
[----:B------:R-:W-:Y:S01]  /*6de0*/  F2FP.BF16.F32.PACK_AB R42, R19, R28 ;  /* 0x0000001c132a723e */ /* 0x000fe200000010ff */
[----:B------:R-:W-:Y:S01]  /*6df0*/  FMUL R23, R36, R34 ;  /* 0x0000002224177220 */ /* 0x000fe20000400000 */
[----:B------:R-:W-:Y:S01]  /*6e00*/  LEA R12, P1, R2, R62, 0x1 ;  /* 0x0000003e020c7211 */ /* 0x000fe200078208ff */
[----:B------:R-:W-:Y:S01]  /*6e10*/  FMUL R29, R36, R29 ;  /* 0x0000001d241d7220 */ /* 0x000fe20000400000 */
[----:B------:R-:W-:Y:S01]  /*6e20*/  LEA R19, R56, R17, 0x1 ;  /* 0x0000001138137211 */ /* 0x000fe200078e08ff */
[C---:B------:R-:W-:Y:S01]  /*6e30*/  FMUL R14, R36.reuse, R31 ;  /* 0x0000001f240e7220 */ /* 0x040fe20000400000 */
[----:B------:R-:W-:Y:S01]  /*6e40*/  F2FP.BF16.F32.PACK_AB R41, R13, R24 ;  /* 0x000000180d29723e */ /* 0x000fe200000010ff */
[----:B------:R-:W-:Y:S01]  /*6e50*/  FMUL R33, R36, R33 ;  /* 0x0000002124217220 */ /* 0x000fe20000400000 */
[----:B------:R-:W-:Y:S01]  /*6e60*/  LEA.HI.X.SX32 R13, R2, R66, 0x1, P1 ;  /* 0x00000042020d7211 */ /* 0x000fe200008f0eff */
[----:B------:R-:W-:Y:S01]  /*6e70*/  BAR.SYNC.DEFER_BLOCKING 0x0 ;  /* 0x0000000000007b1d */ /* 0x000fe20000010000 */
[----:B------:R-:W-:Y:S01]  /*6e80*/  IMAD R2, R56, 0x2, R19 ;  /* 0x0000000238027824 */ /* 0x000fe200078e0213 */
[----:B------:R-:W-:Y:S01]  /*6e90*/  F2FP.BF16.F32.PACK_AB R43, R23, R32 ;  /* 0x00000020172b723e */ /* 0x000fe200000010ff */
[----:B------:R-:W-:Y:S01]  /*6ea0*/  FMUL R36, R36, R35 ;  /* 0x0000002324247220 */ /* 0x000fe20000400000 */
[----:B------:R-:W-:Y:S01]  /*6eb0*/  F2FP.BF16.F32.PACK_AB R46, R14, R29 ;  /* 0x0000001d0e2e723e */ /* 0x000fe200000010ff */
[----:B------:R-:W-:Y:S01]  /*6ec0*/  FFMA R0, R0, 0.69314718246459960938, R139 ;  /* 0x3f31721800007823 */ /* 0x000fe2000000008b */
[----:B------:R-:W-:Y:S01]  /*6ed0*/  LEA R23, R56, R2, 0x1 ;  /* 0x0000000238177211 */ /* 0x000fe200078e08ff */
[----:B------:R-:W1:Y:S01]  /*6ee0*/  LDCU UR4, c[0x0][0x3ec] ;  /* 0x00007d80ff0477ac */ /* 0x000e620008000800 */
[----:B------:R-:W-:-:S02]  /*6ef0*/  F2FP.BF16.F32.PACK_AB R47, R36, R33 ;  /* 0x00000021242f723e */ /* 0x000fc400000010ff */
[C---:B------:R-:W-:Y:S02]  /*6f00*/  LEA R25, R56.reuse, R23, 0x1 ;  /* 0x0000001738197211 */ /* 0x040fe400078e08ff */
[-C--:B------:R-:W-:Y:S02]  /*6f10*/  LEA R14, P1, R15, R62.reuse, 0x1 ;  /* 0x0000003e0f0e7211 */ /* 0x080fe400078208ff */
[----:B------:R-:W-:Y:S01]  /*6f20*/  LEA R16, P2, R17, R62, 0x1 ;  /* 0x0000003e11107211 */ /* 0x000fe200078408ff */
[C---:B------:R-:W-:Y:S01]  /*6f30*/  IMAD R26, R56.reuse, 0x2, R25 ;  /* 0x00000002381a7824 */ /* 0x040fe200078e0219 */
[----:B------:R-:W-:Y:S02]  /*6f40*/  LEA.HI.X.SX32 R15, R15, R66, 0x1, P1 ;  /* 0x000000420f0f7211 */ /* 0x000fe400008f0eff */
[----:B------:R-:W-:Y:S02]  /*6f50*/  LEA R18, P1, R19, R62, 0x1 ;  /* 0x0000003e13127211 */ /* 0x000fe400078208ff */
[----:B------:R-:W-:-:S02]  /*6f60*/  LEA R27, R56, R26, 0x1 ;  /* 0x0000001a381b7211 */ /* 0x000fc400078e08ff */
[----:B------:R-:W-:Y:S01]  /*6f70*/  LEA.HI.X.SX32 R19, R19, R66, 0x1, P1 ;  /* 0x0000004213137211 */ /* 0x000fe200008f0eff */
[----:B------:R-:W-:Y:S01]  /*6f80*/  STS.128 [R49], R40 ;  /* 0x0000002831007388 */ /* 0x000fe20000000c00 */
[----:B------:R-:W-:Y:S01]  /*6f90*/  LEA R28, R56, R27, 0x1 ;  /* 0x0000001b381c7211 */ /* 0x000fe200078e08ff */
[----:B-1----:R-:W-:Y:S01]  /*6fa0*/  UIMAD UR4, UR7, UR4, URZ ;  /* 0x00000004070472a4 */ /* 0x002fe2000f8e02ff */
[----:B------:R-:W-:Y:S01]  /*6fb0*/  LEA R20, P1, R2, R62, 0x1 ;  /* 0x0000003e02147211 */ /* 0x000fe200078208ff */
[----:B------:R-:W-:Y:S01]  /*6fc0*/  STS.128 [R49+0x400], R44 ;  /* 0x0004002c31007388 */ /* 0x000fe20000000c00 */
[-C--:B------:R-:W-:Y:S01]  /*6fd0*/  LEA.HI.X.SX32 R17, R17, R66.reuse, 0x1, P2 ;  /* 0x0000004211117211 */ /* 0x080fe200010f0eff */
[----:B------:R-:W-:Y:S01]  /*6fe0*/  IMAD R29, R56, 0x2, R28 ;  /* 0x00000002381d7824 */ /* 0x000fe200078e021c */
[----:B------:R-:W-:Y:S01]  /*6ff0*/  LEA.HI.X.SX32 R21, R2, R66, 0x1, P1 ;  /* 0x0000004202157211 */ /* 0x000fe200008f0eff */
[----:B------:R-:W-:Y:S01]  /*7000*/  BAR.SYNC.DEFER_BLOCKING 0x0 ;  /* 0x0000000000007b1d */ /* 0x000fe20000010000 */
[C---:B------:R-:W-:Y:S01]  /*7010*/  LEA R22, P1, R23.reuse, R62, 0x1 ;  /* 0x0000003e17167211 */ /* 0x040fe200078208ff */
[----:B------:R-:W-:Y:S01]  /*7020*/  USHF.L.U32 UR6, UR4, 0x2, URZ ;  /* 0x0000000204067899 */ /* 0x000fe200080006ff */
[----:B------:R-:W-:Y:S01]  /*7030*/  LEA R2, R56, R29, 0x1 ;  /* 0x0000001d38027211 */ /* 0x000fe200078e08ff */
[----:B------:R-:W-:Y:S01]  /*7040*/  UIMAD.WIDE UR4, UR4, 0x4, URZ ;  /* 0x00000004040478a5 */ /* 0x000fe2000f8e02ff */
[----:B------:R-:W-:-:S02]  /*7050*/  LEA.HI.X.SX32 R23, R23, R66, 0x1, P1 ;  /* 0x0000004217177211 */ /* 0x000fc400008f0eff */
[----:B------:R-:W-:Y:S02]  /*7060*/  LEA R30, R56, R2, 0x1 ;  /* 0x00000002381e7211 */ /* 0x000fe400078e08ff */
[----:B------:R-:W-:-:S03]  /*7070*/  LEA R24, P1, R25, R62, 0x1 ;  /* 0x0000003e19187211 */ /* 0x000fc600078208ff */
[----:B------:R-:W-:Y:S01]  /*7080*/  IMAD R31, R56, 0x2, R30 ;  /* 0x00000002381f7824 */ /* 0x000fe200078e021e */
[----:B------:R-:W-:-:S04]  /*7090*/  LEA.HI.X.SX32 R25, R25, R66, 0x1, P1 ;  /* 0x0000004219197211 */ /* 0x000fc800008f0eff */
[----:B------:R-:W-:-:S04]  /*70a0*/  LEA R33, R56, R31, 0x1 ;  /* 0x0000001f38217211 */ /* 0x000fc800078e08ff */
[----:B------:R-:W-:Y:S01]  /*70b0*/  LEA R34, R56, R33, 0x1 ;  /* 0x0000002138227211 */ /* 0x000fe200078e08ff */
[----:B0-----:R0:W-:Y:S02]  /*70c0*/  STG.E.U16 desc[UR28][R12.64], R8 ;  /* 0x000000080c007986 */ /* 0x0011e4000c10151c */
[----:B0-----:R-:W-:Y:S02]  /*70d0*/  PRMT R13, R8, 0x7632, R13 ;  /* 0x00007632080d7816 */ /* 0x001fe4000000000d */
[----:B------:R-:W-:-:S03]  /*70e0*/  LEA R8, P1, R26, R62, 0x1 ;  /* 0x0000003e1a087211 */ /* 0x000fc600078208ff */
[----:B------:R-:W-:Y:S04]  /*70f0*/  STG.E.U16 desc[UR28][R14.64], R13 ;  /* 0x0000000d0e007986 */ /* 0x000fe8000c10151c */
[----:B------:R0:W-:Y:S04]  /*7100*/  STG.E.U16 desc[UR28][R16.64], R9 ;  /* 0x0000000910007986 */ /* 0x0001e8000c10151c */
[----:B------:R-:W1:Y:S01]  /*7110*/  LDS.128 R12, [R48+UR10] ;  /* 0x0000000a300c7984 */ /* 0x000e620008000c00 */
[----:B0-----:R-:W-:Y:S02]  /*7120*/  PRMT R17, R9, 0x7632, R17 ;  /* 0x0000763209117816 */ /* 0x001fe40000000011 */
[----:B------:R-:W-:-:S03]  /*7130*/  PRMT R9, R10, 0x7632, R9 ;  /* 0x000076320a097816 */ /* 0x000fc60000000009 */
[----:B------:R0:W-:Y:S04]  /*7140*/  STG.E.U16 desc[UR28][R18.64], R17 ;  /* 0x0000001112007986 */ /* 0x0001e8000c10151c */
[----:B------:R2:W-:Y:S04]  /*7150*/  STG.E.U16 desc[UR28][R20.64], R10 ;  /* 0x0000000a14007986 */ /* 0x0005e8000c10151c */
[----:B------:R3:W-:Y:S01]  /*7160*/  STG.E.U16 desc[UR28][R22.64], R9 ;  /* 0x0000000916007986 */ /* 0x0007e2000c10151c */
[----:B0-----:R-:W-:-:S03]  /*7170*/  PRMT R17, R11, 0x7632, R17 ;  /* 0x000076320b117816 */ /* 0x001fc60000000011 */
[----:B------:R0:W-:Y:S01]  /*7180*/  STG.E.U16 desc[UR28][R24.64], R11 ;  /* 0x0000000b18007986 */ /* 0x0001e2000c10151c */
[-C--:B------:R-:W-:Y:S01]  /*7190*/  LEA R18, P2, R28, R62.reuse, 0x1 ;  /* 0x0000003e1c127211 */ /* 0x080fe200078408ff */
[----:B--2---:R-:W-:Y:S01]  /*71a0*/  IMAD R10, R56, 0x2, R34 ;  /* 0x00000002380a7824 */ /* 0x004fe200078e0222 */
[----:B------:R-:W-:Y:S02]  /*71b0*/  LEA R20, P3, R29, R62, 0x1 ;  /* 0x0000003e1d147211 */ /* 0x000fe400078608ff */
[----:B------:R-:W-:Y:S02]  /*71c0*/  LEA.HI.X.SX32 R19, R28, R66, 0x1, P2 ;  /* 0x000000421c137211 */ /* 0x000fe400010f0eff */
[----:B------:R-:W-:Y:S02]  /*71d0*/  LEA R35, R56, R10, 0x1 ;  /* 0x0000000a38237211 */ /* 0x000fe400078e08ff */
[----:B---3--:R-:W-:Y:S02]  /*71e0*/  LEA.HI.X.SX32 R9, R26, R66, 0x1, P1 ;  /* 0x000000421a097211 */ /* 0x008fe400008f0eff */
[----:B------:R-:W-:-:S02]  /*71f0*/  LEA R37, R56, R35, 0x1 ;  /* 0x0000002338257211 */ /* 0x000fc400078e08ff */
[----:B------:R-:W-:Y:S01]  /*7200*/  LEA R16, P1, R27, R62, 0x1 ;  /* 0x0000003e1b107211 */ /* 0x000fe200078208ff */
[----:B------:R2:W-:Y:S01]  /*7210*/  STG.E.U16 desc[UR28][R8.64], R17 ;  /* 0x0000001108007986 */ /* 0x0005e2000c10151c */
[----:B------:R-:W-:Y:S01]  /*7220*/  LEA.HI.X.SX32 R21, R29, R66, 0x1, P3 ;  /* 0x000000421d157211 */ /* 0x000fe200018f0eff */
[----:B------:R-:W-:Y:S01]  /*7230*/  IMAD R39, R56, 0x2, R37 ;  /* 0x0000000238277824 */ /* 0x000fe200078e0225 */
[-C--:B------:R-:W-:Y:S02]  /*7240*/  LEA R26, P3, R31, R62.reuse, 0x1 ;  /* 0x0000003e1f1a7211 */ /* 0x080fe400078608ff */
[----:B0-----:R-:W-:Y:S02]  /*7250*/  LEA R24, P2, R30, R62, 0x1 ;  /* 0x0000003e1e187211 */ /* 0x001fe400078408ff */
[----:B------:R-:W-:Y:S02]  /*7260*/  LEA R41, R56, R39, 0x1 ;  /* 0x0000002738297211 */ /* 0x000fe400078e08ff */
[----:B------:R-:W-:-:S02]  /*7270*/  LEA.HI.X.SX32 R25, R30, R66, 0x1, P2 ;  /* 0x000000421e197211 */ /* 0x000fc400010f0eff */
[----:B------:R-:W-:Y:S02]  /*7280*/  LEA R30, P2, R34, R62, 0x1 ;  /* 0x0000003e221e7211 */ /* 0x000fe400078408ff */
[----:B--2---:R-:W-:Y:S02]  /*7290*/  LEA.HI.X.SX32 R17, R27, R66, 0x1, P1 ;  /* 0x000000421b117211 */ /* 0x004fe400008f0eff */
[C---:B------:R-:W-:Y:S02]  /*72a0*/  LEA R22, P1, R2.reuse, R62, 0x1 ;  /* 0x0000003e02167211 */ /* 0x040fe400078208ff */
[-C--:B------:R-:W-:Y:S01]  /*72b0*/  LEA.HI.X.SX32 R27, R31, R66.reuse, 0x1, P3 ;  /* 0x000000421f1b7211 */ /* 0x080fe200018f0eff */
[----:B-1----:R-:W-:Y:S01]  /*72c0*/  STG.E.U16 desc[UR28][R16.64], R12 ;  /* 0x0000000c10007986 */ /* 0x002fe2000c10151c */
[----:B------:R-:W-:Y:S02]  /*72d0*/  LEA.HI.X.SX32 R23, R2, R66, 0x1, P1 ;  /* 0x0000004202177211 */ /* 0x000fe400008f0eff */
[----:B------:R-:W-:-:S02]  /*72e0*/  LEA R2, R56, R41, 0x1 ;  /* 0x0000002938027211 */ /* 0x000fc400078e08ff */
[CC--:B------:R-:W-:Y:S02]  /*72f0*/  LEA R28, P1, R33.reuse, R62.reuse, 0x1 ;  /* 0x0000003e211c7211 */ /* 0x0c0fe400078208ff */
[----:B------:R-:W-:Y:S01]  /*7300*/  LEA R32, P3, R10, R62, 0x1 ;  /* 0x0000003e0a207211 */ /* 0x000fe200078608ff */
[----:B------:R-:W-:Y:S01]  /*7310*/  IMAD R45, R56, 0x2, R2 ;  /* 0x00000002382d7824 */ /* 0x000fe200078e0202 */
[-C--:B------:R-:W-:Y:S02]  /*7320*/  LEA.HI.X.SX32 R29, R33, R66.reuse, 0x1, P1 ;  /* 0x00000042211d7211 */ /* 0x080fe400008f0eff */
[----:B------:R-:W-:Y:S02]  /*7330*/  LEA.HI.X.SX32 R33, R10, R66, 0x1, P3 ;  /* 0x000000420a217211 */ /* 0x000fe400018f0eff */
[----:B------:R-:W-:Y:S01]  /*7340*/  LEA R47, R56, R45, 0x1 ;  /* 0x0000002d382f7211 */ /* 0x000fe200078e08ff */
[----:B------:R0:W1:Y:S01]  /*7350*/  LDS.128 R8, [R48+UR10+0x800] ;  /* 0x0008000a30087984 */ /* 0x0000620008000c00 */
[----:B------:R-:W-:-:S02]  /*7360*/  LEA R42, P3, R2, R62, 0x1 ;  /* 0x0000003e022a7211 */ /* 0x000fc400078608ff */
[----:B------:R-:W-:Y:S02]  /*7370*/  LEA R49, R56, R47, 0x1 ;  /* 0x0000002f38317211 */ /* 0x000fe400078e08ff */
[-C--:B------:R-:W-:Y:S02]  /*7380*/  LEA.HI.X.SX32 R43, R2, R66.reuse, 0x1, P3 ;  /* 0x00000042022b7211 */ /* 0x080fe400018f0eff */
[----:B------:R-:W-:Y:S01]  /*7390*/  LEA.HI.X.SX32 R31, R34, R66, 0x1, P2 ;  /* 0x00000042221f7211 */ /* 0x000fe200010f0eff */
[C---:B------:R-:W-:Y:S01]  /*73a0*/  IMAD R51, R56.reuse, 0x2, R49 ;  /* 0x0000000238337824 */ /* 0x040fe200078e0231 */
[-C--:B------:R-:W-:Y:S02]  /*73b0*/  LEA R34, P1, R35, R62.reuse, 0x1 ;  /* 0x0000003e23227211 */ /* 0x080fe400078208ff */
[----:B------:R-:W-:Y:S02]  /*73c0*/  LEA R36, P2, R37, R62, 0x1 ;  /* 0x0000003e25247211 */ /* 0x000fe400078408ff */
[----:B------:R-:W-:-:S02]  /*73d0*/  LEA R53, R56, R51, 0x1 ;  /* 0x0000003338357211 */ /* 0x000fc400078e08ff */
[-C--:B------:R-:W-:Y:S02]  /*73e0*/  LEA.HI.X.SX32 R35, R35, R66.reuse, 0x1, P1 ;  /* 0x0000004223237211 */ /* 0x080fe400008f0eff */
[C---:B------:R-:W-:Y:S02]  /*73f0*/  LEA R2, R56.reuse, R53, 0x1 ;  /* 0x0000003538027211 */ /* 0x040fe400078e08ff */
[----:B------:R-:W-:Y:S02]  /*7400*/  LEA.HI.X.SX32 R37, R37, R66, 0x1, P2 ;  /* 0x0000004225257211 */ /* 0x000fe400010f0eff */
[-C--:B------:R-:W-:Y:S01]  /*7410*/  LEA R38, P1, R39, R62.reuse, 0x1 ;  /* 0x0000003e27267211 */ /* 0x080fe200078208ff */
[----:B------:R-:W-:Y:S01]  /*7420*/  IMAD R57, R56, 0x2, R2 ;  /* 0x0000000238397824 */ /* 0x000fe200078e0202 */
[-C--:B------:R-:W-:Y:S02]  /*7430*/  LEA R40, P2, R41, R62.reuse, 0x1 ;  /* 0x0000003e29287211 */ /* 0x080fe400078408ff */
[----:B0-----:R-:W-:-:S02]  /*7440*/  LEA R48, P3, R49, R62, 0x1 ;  /* 0x0000003e31307211 */ /* 0x001fc400078608ff */
[----:B------:R-:W-:Y:S02]  /*7450*/  LEA R59, R56, R57, 0x1 ;  /* 0x00000039383b7211 */ /* 0x000fe400078e08ff */
[-C--:B------:R-:W-:Y:S02]  /*7460*/  LEA.HI.X.SX32 R39, R39, R66.reuse, 0x1, P1 ;  /* 0x0000004227277211 */ /* 0x080fe400008f0eff */
[----:B------:R-:W-:Y:S02]  /*7470*/  LEA.HI.X.SX32 R41, R41, R66, 0x1, P2 ;  /* 0x0000004229297211 */ /* 0x000fe400010f0eff */
[-C--:B------:R-:W-:Y:S02]  /*7480*/  LEA R44, P1, R45, R62.reuse, 0x1 ;  /* 0x0000003e2d2c7211 */ /* 0x080fe400078208ff */
[----:B------:R-:W-:Y:S02]  /*7490*/  LEA R46, P2, R47, R62, 0x1 ;  /* 0x0000003e2f2e7211 */ /* 0x000fe400078408ff */
[----:B------:R-:W-:-:S02]  /*74a0*/  LEA.HI.X.SX32 R49, R49, R66, 0x1, P3 ;  /* 0x0000004231317211 */ /* 0x000fc400018f0eff */
[----:B------:R-:W-:Y:S02]  /*74b0*/  LEA R54, P3, R2, R62, 0x1 ;  /* 0x0000003e02367211 */ /* 0x000fe400078608ff */
[----:B------:R-:W-:Y:S02]  /*74c0*/  LEA R61, R56, R59, 0x1 ;  /* 0x0000003b383d7211 */ /* 0x000fe400078e08ff */
[-C--:B------:R-:W-:Y:S02]  /*74d0*/  LEA.HI.X.SX32 R45, R45, R66.reuse, 0x1, P1 ;  /* 0x000000422d2d7211 */ /* 0x080fe400008f0eff */
[----:B------:R-:W-:Y:S02]  /*74e0*/  LEA.HI.X.SX32 R47, R47, R66, 0x1, P2 ;  /* 0x000000422f2f7211 */ /* 0x000fe400010f0eff */
[-C--:B------:R-:W-:Y:S02]  /*74f0*/  LEA R50, P1, R51, R62.reuse, 0x1 ;  /* 0x0000003e33327211 */ /* 0x080fe400078208ff */
[----:B------:R-:W-:-:S02]  /*7500*/  LEA R52, P2, R53, R62, 0x1 ;  /* 0x0000003e35347211 */ /* 0x000fc400078408ff */
[-C--:B------:R-:W-:Y:S01]  /*7510*/  LEA.HI.X.SX32 R55, R2, R66.reuse, 0x1, P3 ;  /* 0x0000004202377211 */ /* 0x080fe200018f0eff */
[----:B------:R-:W-:Y:S01]  /*7520*/  IMAD R2, R56, 0x2, R61 ;  /* 0x0000000238027824 */ /* 0x000fe200078e023d */
[-C--:B------:R-:W-:Y:S02]  /*7530*/  LEA.HI.X.SX32 R51, R51, R66.reuse, 0x1, P1 ;  /* 0x0000004233337211 */ /* 0x080fe400008f0eff */
[----:B------:R-:W-:Y:S02]  /*7540*/  LEA.HI.X.SX32 R53, R53, R66, 0x1, P2 ;  /* 0x0000004235357211 */ /* 0x000fe400010f0eff */
[-C--:B------:R-:W-:Y:S02]  /*7550*/  LEA R56, P1, R57, R62.reuse, 0x1 ;  /* 0x0000003e39387211 */ /* 0x080fe400078208ff */
[-C--:B------:R-:W-:Y:S02]  /*7560*/  LEA R58, P2, R59, R62.reuse, 0x1 ;  /* 0x0000003e3b3a7211 */ /* 0x080fe400078408ff */
[----:B------:R-:W-:-:S02]  /*7570*/  LEA R60, P3, R61, R62, 0x1 ;  /* 0x0000003e3d3c7211 */ /* 0x000fc400078608ff */
[----:B------:R-:W-:Y:S02]  /*7580*/  LEA R62, P4, R2, R62, 0x1 ;  /* 0x0000003e023e7211 */ /* 0x000fe400078808ff */
[----:B------:R-:W-:Y:S02]  /*7590*/  PRMT R67, R12, 0x7632, R67 ;  /* 0x000076320c437816 */ /* 0x000fe40000000043 */
[-C--:B------:R-:W-:Y:S02]  /*75a0*/  LEA.HI.X.SX32 R63, R2, R66.reuse, 0x1, P4 ;  /* 0x00000042023f7211 */ /* 0x080fe400020f0eff */
[----:B------:R-:W-:Y:S01]  /*75b0*/  PRMT R2, R13, 0x7632, R2 ;  /* 0x000076320d027816 */ /* 0x000fe20000000002 */
[----:B------:R0:W-:Y:S01]  /*75c0*/  STG.E.U16 desc[UR28][R18.64], R67 ;  /* 0x0000004312007986 */ /* 0x0001e2000c10151c */
[----:B------:R-:W-:Y:S02]  /*75d0*/  PRMT R17, R14, 0x7632, R17 ;  /* 0x000076320e117816 */ /* 0x000fe40000000011 */
[----:B------:R-:W-:Y:S01]  /*75e0*/  PRMT R12, R5, 0x7632, R12 ;  /* 0x00007632050c7816 */ /* 0x000fe2000000000c */
[----:B------:R2:W-:Y:S01]  /*75f0*/  STG.E.U16 desc[UR28][R20.64], R13 ;  /* 0x0000000d14007986 */ /* 0x0005e2000c10151c */
[----:B------:R-:W-:-:S02]  /*7600*/  LEA.HI.X.SX32 R57, R57, R66, 0x1, P1 ;  /* 0x0000004239397211 */ /* 0x000fc400008f0eff */
[-C--:B------:R-:W-:Y:S01]  /*7610*/  LEA.HI.X.SX32 R59, R59, R66.reuse, 0x1, P2 ;  /* 0x000000423b3b7211 */ /* 0x080fe200010f0eff */
[----:B------:R3:W-:Y:S01]  /*7620*/  STG.E.U16 desc[UR28][R22.64], R2 ;  /* 0x0000000216007986 */ /* 0x0007e2000c10151c */
[----:B------:R-:W-:Y:S02]  /*7630*/  LEA.HI.X.SX32 R61, R61, R66, 0x1, P3 ;  /* 0x000000423d3d7211 */ /* 0x000fe400018f0eff */
[----:B------:R-:W-:Y:S01]  /*7640*/  ISETP.GE.U32.AND P1, PT, R138, 0x40, PT ;  /* 0x000000408a00780c */ /* 0x000fe20003f26070 */
[----:B------:R1:W-:Y:S01]  /*7650*/  STG.E.U16 desc[UR28][R24.64], R14 ;  /* 0x0000000e18007986 */ /* 0x0003e2000c10151c */
[----:B0-----:R-:W-:Y:S02]  /*7660*/  PRMT R19, R15, 0x7632, R19 ;  /* 0x000076320f137816 */ /* 0x001fe40000000013 */
[----:B--2---:R-:W-:Y:S01]  /*7670*/  PRMT R21, R4, 0x7632, R21 ;  /* 0x0000763204157816 */ /* 0x004fe20000000015 */
[----:B------:R0:W-:Y:S01]  /*7680*/  STG.E.U16 desc[UR28][R26.64], R17 ;  /* 0x000000111a007986 */ /* 0x0001e2000c10151c */
[----:B---3--:R-:W-:-:S03]  /*7690*/  PRMT R2, R6, 0x7632, R2 ;  /* 0x0000763206027816 */ /* 0x008fc60000000002 */
[----:B------:R2:W-:Y:S01]  /*76a0*/  STG.E.U16 desc[UR28][R28.64], R15 ;  /* 0x0000000f1c007986 */ /* 0x0005e2000c10151c */
[----:B------:R-:W-:Y:S02]  /*76b0*/  PRMT R23, R7, 0x7632, R23 ;  /* 0x0000763207177816 */ /* 0x000fe40000000017 */
[----:B-1----:R-:W-:Y:S01]  /*76c0*/  PRMT R25, R8, 0x7632, R25 ;  /* 0x0000763208197816 */ /* 0x002fe20000000019 */
[----:B------:R1:W-:Y:S04]  /*76d0*/  STG.E.U16 desc[UR28][R30.64], R19 ;  /* 0x000000131e007986 */ /* 0x0003e8000c10151c */
[----:B------:R3:W-:Y:S01]  /*76e0*/  STG.E.U16 desc[UR28][R32.64], R4 ;  /* 0x0000000420007986 */ /* 0x0007e2000c10151c */
[----:B0-----:R-:W-:-:S03]  /*76f0*/  PRMT R27, R9, 0x7632, R27 ;  /* 0x00007632091b7816 */ /* 0x001fc6000000001b */
[----:B------:R-:W-:Y:S01]  /*7700*/  STG.E.U16 desc[UR28][R34.64], R21 ;  /* 0x0000001522007986 */ /* 0x000fe2000c10151c */
[----:B--2---:R-:W-:-:S03]  /*7710*/  PRMT R29, R10, 0x7632, R29 ;  /* 0x000076320a1d7816 */ /* 0x004fc6000000001d */
[----:B------:R0:W-:Y:S01]  /*7720*/  STG.E.U16 desc[UR28][R36.64], R5 ;  /* 0x0000000524007986 */ /* 0x0001e2000c10151c */
[----:B-1----:R-:W-:-:S03]  /*7730*/  PRMT R31, R11, 0x7632, R31 ;  /* 0x000076320b1f7816 */ /* 0x002fc6000000001f */
[----:B------:R-:W-:Y:S01]  /*7740*/  STG.E.U16 desc[UR28][R38.64], R12 ;  /* 0x0000000c26007986 */ /* 0x000fe2000c10151c */
[----:B---3--:R-:W-:-:S03]  /*7750*/  IMAD.HI R4, R3, 0x4, RZ ;  /* 0x0000000403047827 */ /* 0x008fc600078e02ff */
[----:B------:R-:W-:Y:S04]  /*7760*/  STG.E.U16 desc[UR28][R40.64], R6 ;  /* 0x0000000628007986 */ /* 0x000fe8000c10151c */
[----:B------:R-:W-:Y:S01]  /*7770*/  STG.E.U16 desc[UR28][R42.64], R2 ;  /* 0x000000022a007986 */ /* 0x000fe2000c10151c */
[----:B0-----:R-:W-:-:S03]  /*7780*/  SHF.L.U32 R5, R3, 0x2, RZ ;  /* 0x0000000203057819 */ /* 0x001fc600000006ff */
[----:B------:R-:W-:Y:S04]  /*7790*/  STG.E.U16 desc[UR28][R44.64], R7 ;  /* 0x000000072c007986 */ /* 0x000fe8000c10151c */
[----:B------:R-:W-:Y:S04]  /*77a0*/  STG.E.U16 desc[UR28][R46.64], R23 ;  /* 0x000000172e007986 */ /* 0x000fe8000c10151c */
[----:B------:R-:W-:Y:S04]  /*77b0*/  STG.E.U16 desc[UR28][R48.64], R8 ;  /* 0x0000000830007986 */ /* 0x000fe8000c10151c */
[----:B------:R-:W-:Y:S04]  /*77c0*/  STG.E.U16 desc[UR28][R50.64], R25 ;  /* 0x0000001932007986 */ /* 0x000fe8000c10151c */
[----:B------:R0:W-:Y:S04]  /*77d0*/  STG.E.U16 desc[UR28][R52.64], R9 ;  /* 0x0000000934007986 */ /* 0x0001e8000c10151c */
[----:B------:R-:W-:Y:S04]  /*77e0*/  STG.E.U16 desc[UR28][R54.64], R27 ;  /* 0x0000001b36007986 */ /* 0x000fe8000c10151c */
[----:B------:R-:W-:Y:S04]  /*77f0*/  STG.E.U16 desc[UR28][R56.64], R10 ;  /* 0x0000000a38007986 */ /* 0x000fe8000c10151c */
[----:B------:R-:W-:Y:S01]  /*7800*/  STG.E.U16 desc[UR28][R58.64], R29 ;  /* 0x0000001d3a007986 */ /* 0x000fe2000c10151c */
[----:B0-----:R-:W0:Y:S03]  /*7810*/  LDC.64 R8, c[0x0][0x3a0] ;  /* 0x0000e800ff087b82 */ /* 0x001e260000000a00 */
[----:B------:R-:W-:Y:S04]  /*7820*/  STG.E.U16 desc[UR28][R60.64], R11 ;  /* 0x0000000b3c007986 */ /* 0x000fe8000c10151c */
[----:B------:R-:W-:Y:S01]  /*7830*/  STG.E.U16 desc[UR28][R62.64], R31 ;  /* 0x0000001f3e007986 */ /* 0x000fe2000c10151c */
[----:B------:R-:W-:Y:S01]  /*7840*/  BAR.SYNC.DEFER_BLOCKING 0x0 ;  /* 0x0000000000007b1d */ /* 0x000fe20000010000 */
[----:B0-----:R-:W-:-:S04]  /*7850*/  IADD3 R2, P2, P3, R5, UR6, R8 ;  /* 0x0000000605027c10 */ /* 0x001fc8000fb5e008 */
[----:B------:R-:W-:Y:S01]  /*7860*/  IADD3.X R3, PT, PT, R4, UR5, R9, P2, P3 ;  /* 0x0000000504037c10 */ /* 0x000fe200097e6409 */
[----:B------:R-:W-:Y:S02]  /*7870*/  STSM.16.M88 [R65], R0 ;  /* 0x0000000041007844 */ /* 0x000fe40000000000 */
[----:B------:R-:W-:Y:S06]  /*7880*/  BAR.SYNC.DEFER_BLOCKING 0x0 ;  /* 0x0000000000007b1d */ /* 0x000fec0000010000 */
[----:B------:R-:W0:Y:S04]  /*7890*/  LDSM.16.M88 R7, [R64+UR10] ;  /* 0x0000000a4007783b */ /* 0x000e280008000000 */
[----:B0-----:R0:W-:Y:S01]  /*78a0*/  @!P1 STG.E desc[UR28][R2.64], R7 ;  /* 0x0000000702009986 */ /* 0x0011e2000c10191c */
[----:B------:R-:W-:Y:S06]  /*78b0*/  BAR.SYNC.DEFER_BLOCKING 0x0 ;  /* 0x0000000000007b1d */ /* 0x000fec0000010000 */
[----:B------:R-:W-:Y:S05]  /*78c0*/  @P0 BRA `(.L_x_20) ;  /* 0x0000000000a00947 */ /* 0x000fea0003800000 */
[----:B------:R-:W1:Y:S01]  /*78d0*/  S2UR UR5, SR_CgaCtaId ;  /* 0x00000000000579c3 */ /* 0x000e620000008800 */
[----:B------:R-:W-:Y:S01]  /*78e0*/  NOP ;  /* 0x0000000000007918 */ /* 0x000fe20000000000 */
[----:B------:R-:W-:Y:S01]  /*78f0*/  UMOV UR4, 0x50 ;  /* 0x0000005000047882 */ /* 0x000fe20000000000 */
[----:B------:R-:W-:Y:S02]  /*7900*/  IMAD.U32 R0, RZ, RZ, UR11 ;  /* 0x0000000bff007e24 */ /* 0x000fe4000f8e00ff */
[----:B0-----:R-:W-:Y:S01]  /*7910*/  HFMA2 R3, -RZ, RZ, 0, 8.94069671630859375e-07 ;  /* 0x0000000fff037431 */ /* 0x001fe200000001ff */
[----:B------:R-:W-:Y:S02]  /*7920*/  MOV R7, 0x1 ;  /* 0x0000000100077802 */ /* 0x000fe40000000f00 */
[----:B------:R-:W-:-:S04]  /*7930*/  LOP3.LUT R0, R0, 0xffff, RZ, 0xc0, !PT ;  /* 0x0000ffff00007812 */ /* 0x000fc800078ec0ff */
[----:B------:R-:W-:-:S05]  /*7940*/  SHF.R.U32.HI R0, RZ, 0x5, R0 ;  /* 0x00000005ff007819 */ /* 0x000fca0000011600 */
[----:B------:R-:W-:Y:S01]  /*7950*/  VIADD R2, R0, 0x10 ;  /* 0x0000001000027836 */ /* 0x000fe20000000000 */
[----:B------:R-:W-:Y:S01]  /*7960*/  SHF.L.U32 R0, R3, R0, RZ ;  /* 0x0000000003007219 */ /* 0x000fe200000006ff */
[----:B-1----:R-:W-:-:S03]  /*7970*/  ULEA UR6, UR5, UR4, 0x18 ;  /* 0x0000000405067291 */ /* 0x002fc6000f8ec0ff */
[----:B------:R-:W-:-:S04]  /*7980*/  SHF.L.U32 R3, R7, R2, RZ ;  /* 0x0000000207037219 */ /* 0x000fc800000006ff */
[----:B------:R-:W-:Y:S02]  /*7990*/  LOP3.LUT R0, R3, R0, RZ, 0xfc, !PT ;  /* 0x0000000003007212 */ /* 0x000fe400078efcff */
[----:B------:R-:W0:Y:S02]  /*79a0*/  LDS R5, [UR6] ;  /* 0x00000006ff057984 */ /* 0x000e240008000800 */
[C---:B------:R-:W-:Y:S02]  /*79b0*/  LOP3.LUT R2, R0.reuse, 0xffff, RZ, 0xc0, !PT ;  /* 0x0000ffff00027812 */ /* 0x040fe400078ec0ff */
[----:B0-----:R-:W-:-:S04]  /*79c0*/  LOP3.LUT R3, R0, 0xffff, R5, 0x80, !PT ;  /* 0x0000ffff00037812 */ /* 0x001fc800078e8005 */
[----:B------:R-:W-:-:S13]  /*79d0*/  ISETP.NE.AND P0, PT, R3, R2, PT ;  /* 0x000000020300720c */ /* 0x000fda0003f05270 */
[----:B------:R-:W-:Y:S05]  /*79e0*/  @P0 BRA `(.L_x_21) ;  /* 0x0000000000500947 */ /* 0x000fea0003800000 */
[----:B------:R-:W-:Y:S02]  /*79f0*/  SHF.R.U32.HI R5, RZ, 0x10, R5 ;  /* 0x00000010ff057819 */ /* 0x000fe40000011605 */
[----:B------:R-:W-:-:S04]  /*7a00*/  SHF.R.U32.HI R2, RZ, 0x10, R0 ;  /* 0x00000010ff027819 */ /* 0x000fc80000011600 */
[----:B------:R-:W-:-:S04]  /*7a10*/  LOP3.LUT R5, R5, R2, RZ, 0xc0, !PT ;  /* 0x0000000205057212 */ /* 0x000fc800078ec0ff */
[----:B------:R-:W-:-:S13]  /*7a20*/  ISETP.NE.AND P0, PT, R5, R2, PT ;  /* 0x000000020500720c */ /* 0x000fda0003f05270 */
[----:B------:R-:W-:Y:S05]  /*7a30*/  @P0 BRA `(.L_x_22) ;  /* 0x0000000000300947 */ /* 0x000fea0003800000 */
[----:B------:R-:W-:Y:S01]  /*7a40*/  R2UR UR4, R0 ;  /* 0x00000000000472ca */ /* 0x000fe200000e0000 */
[----:B------:R-:W-:Y:S01]  /*7a50*/  VOTEU.ANY UR5, UPT, PT ;  /* 0x0000000000057886 */ /* 0x000fe200038e0100 */
[----:B------:R-:W0:Y:S01]  /*7a60*/  S2R R0, SR_LANEID ;  /* 0x0000000000007919 */ /* 0x000e220000000000 */
[----:B------:R-:W-:-:S10]  /*7a70*/  UFLO.U32 UR5, UR5 ;  /* 0x00000005000572bd */ /* 0x000fd400080e0000 */
[----:B------:R-:W-:-:S06]  /*7a80*/  ULOP3.LUT UR4, URZ, UR4, URZ, 0x33, !UPT ;  /* 0x00000004ff047292 */ /* 0x000fcc000f8e33ff */
[----:B------:R-:W-:-:S04]  /*7a90*/  MOV R2, UR4 ;  /* 0x0000000400027c02 */ /* 0x000fc80008000f00 */
[----:B------:R-:W1:Y:S02]  /*7aa0*/  REDUX UR7, R2 ;  /* 0x00000000020773c4 */ /* 0x000e640000000000 */
[----:B------:R2:W-:Y:S01]  /*7ab0*/  UTCATOMSWS.AND URZ, UR4 ;  /* 0x0000000400ff79e3 */ /* 0x0005e20008000000 */
[----:B0-----:R-:W-:Y:S02]  /*7ac0*/  ISETP.EQ.U32.AND P0, PT, R0, UR5, PT ;  /* 0x0000000500007c0c */ /* 0x001fe4000bf02070 */
[----:B-1----:R-:W-:-:S11]  /*7ad0*/  MOV R0, UR7 ;  /* 0x0000000700007c02 */ /* 0x002fd60008000f00 */
[----:B------:R2:W-:Y:S01]  /*7ae0*/  @P0 ATOMS.AND RZ, [UR6], R0 ;  /* 0x00000000ffff098c */ /* 0x0005e2000a800006 */
[----:B------:R-:W-:Y:S05]  /*7af0*/  BRA `(.L_x_20) ;  /* 0x0000000000147947 */ /* 0x000fea0003800000 */
.L_x_22:
[----:B------:R-:W-:-:S07]  /*7b00*/  MOV R2, 0x7b20 ;  /* 0x00007b2000027802 */ /* 0x000fce0000000f00 */
[----:B------:R-:W-:Y:S05]  /*7b10*/  CALL.REL.NOINC `($__internal_0_$__cuda_sm10x_tcgen05_guardrail_trap_col_being_dealloced_not_returned_by_alloc) ;  /* 0x0000000000447944 */ /* 0x000fea0003c00000 */
[----:B------:R-:W-:Y:S05]  /*7b20*/  BRA `(.L_x_20) ;  /* 0x0000000000087947 */ /* 0x000fea0003800000 */
.L_x_21:
[----:B------:R-:W-:-:S07]  /*7b30*/  MOV R2, 0x7b50 ;  /* 0x00007b5000027802 */ /* 0x000fce0000000f00 */
[----:B------:R-:W-:Y:S05]  /*7b40*/  CALL.REL.NOINC `($__internal_2_$__cuda_sm10x_tcgen05_guardrail_trap_unallocated_columns_being_dealloced) ;  /* 0x0000000000507944 */ /* 0x000fea0003c00000 */
.L_x_20:
[----:B------:R-:W-:Y:S01]  /*7b50*/  NOP ;  /* 0x0000000000007918 */ /* 0x000fe20000000000 */
[----:B--2---:R-:W-:Y:S05]  /*7b60*/  EXIT ;  /* 0x000000000000794d */ /* 0x004fea0003800000 */
.L_x_8:
[----:B------:R-:W1:Y:S02]  /*7b70*/  SYNCS.PHASECHK.TRANS64.TRYWAIT P4, [UR10+0x4000], RZ ;  /* 0x004000ffff0075a7 */ /* 0x000e64000808110a */
[----:B-1----:R-:W-:Y:S05]  /*7b80*/  @!P4 BRA `(.L_x_8) ;  /* 0xfffffffc00f8c947 */ /* 0x002fea000383ffff */
[----:B------:R-:W-:Y:S05]  /*7b90*/  BRA `(.L_x_7) ;  /* 0xffffffa400687947 */ /* 0x000fea000383ffff */
.L_x_14:
[----:B------:R-:W1:Y:S02]  /*7ba0*/  SYNCS.PHASECHK.TRANS64.TRYWAIT P2, [UR10+0x8010], RZ ;  /* 0x008010ffff0075a7 */ /* 0x000e64000804110a */
[----:B-1----:R-:W-:Y:S05]  /*7bb0*/  @!P2 BRA `(.L_x_14) ;  /* 0xfffffffc00f8a947 */ /* 0x002fea000383ffff */
[----:B------:R-:W-:Y:S05]  /*7bc0*/  BRA `(.L_x_23) ;  /* 0xffffffcc00907947 */ /* 0x000fea000383ffff */
.L_x_15:
[----:B------:R-:W0:Y:S02]  /*7bd0*/  SYNCS.PHASECHK.TRANS64.TRYWAIT P2, [UR13], R14 ;  /* 0x0000000eff0075a7 */ /* 0x000e24000804110d */
[----:B0-----:R-:W-:Y:S05]  /*7be0*/  @!P2 BRA `(.L_x_15) ;  /* 0xfffffffc00f8a947 */ /* 0x001fea000383ffff */
[----:B------:R-:W-:Y:S05]  /*7bf0*/  BRA `(.L_x_24) ;  /* 0xffffffd800747947 */ /* 0x000fea000383ffff */
.L_x_19:
[----:B------:R-:W0:Y:S02]  /*7c00*/  SYNCS.PHASECHK.TRANS64.TRYWAIT P4, [UR13], R4 ;  /* 0x00000004ff0075a7 */ /* 0x000e24000808110d */
[----:B0-----:R-:W-:Y:S05]  /*7c10*/  @!P4 BRA `(.L_x_19) ;  /* 0xfffffffc00f8c947 */ /* 0x001fea000383ffff */
[----:B------:R-:W-:Y:S05]  /*7c20*/  BRA `(.L_x_18) ;  /* 0xffffffe400e87947 */ /* 0x000fea000383ffff */
        .weak           $__internal_0_$__cuda_sm10x_tcgen05_guardrail_trap_col_being_dealloced_not_returned_by_alloc
        .type           $__internal_0_$__cuda_sm10x_tcgen05_guardrail_trap_col_being_dealloced_not_returned_by_alloc,@function
        .size           $__internal_0_$__cuda_sm10x_tcgen05_guardrail_trap_col_being_dealloced_not_returned_by_alloc,($__internal_1_$__cuda_sm10x_tcgen05_guardrail_trap_phase_invalid_during_alloc - $__internal_0_$__cuda_sm10x_tcgen05_guardrail_trap_col_being_dealloced_not_returned_by_alloc)
$__internal_0_$__cuda_sm10x_tcgen05_guardrail_trap_col_being_dealloced_not_returned_by_alloc:
[----:B------:R-:W-:Y:S05]  /*7c30*/  BPT.TRAP 0x1 ;  /* 0x000000040000795c */ /* 0x000fea0000300000 */
[----:B------:R-:W-:-:S04]  /*7c40*/  IMAD.MOV.U32 R3, RZ, RZ, 0x0 ;  /* 0x00000000ff037424 */ /* 0x000fc800078e00ff */
[----:B------:R-:W-:Y:S05]  /*7c50*/  RET.REL.NODEC R2 `(attn_fwd) ;  /* 0xffffff8002e87950 */ /* 0x000fea0003c3ffff */
        .weak           $__internal_1_$__cuda_sm10x_tcgen05_guardrail_trap_phase_invalid_during_alloc
        .type           $__internal_1_$__cuda_sm10x_tcgen05_guardrail_trap_phase_invalid_during_alloc,@function
        .size           $__internal_1_$__cuda_sm10x_tcgen05_guardrail_trap_phase_invalid_during_alloc,($__internal_2_$__cuda_sm10x_tcgen05_guardrail_trap_unallocated_columns_being_dealloced - $__internal_1_$__cuda_sm10x_tcgen05_guardrail_trap_phase_invalid_during_alloc)
$__internal_1_$__cuda_sm10x_tcgen05_guardrail_trap_phase_invalid_during_alloc:
[----:B------:R-:W-:Y:S05]  /*7c60*/  BPT.TRAP 0x1 ;  /* 0x000000040000795c */ /* 0x000fea0000300000 */
[----:B------:R-:W-:-:S04]  /*7c70*/  HFMA2 R3, -RZ, RZ, 0, 0 ;  /* 0x00000000ff037431 */ /* 0x000fc800000001ff */
[----:B------:R-:W-:Y:S05]  /*7c80*/  RET.REL.NODEC R2 `(attn_fwd) ;  /* 0xffffff8002dc7950 */ /* 0x000fea0003c3ffff */
        .weak           $__internal_2_$__cuda_sm10x_tcgen05_guardrail_trap_unallocated_columns_being_dealloced
        .type           $__internal_2_$__cuda_sm10x_tcgen05_guardrail_trap_unallocated_columns_being_dealloced,@function
        .size           $__internal_2_$__cuda_sm10x_tcgen05_guardrail_trap_unallocated_columns_being_dealloced,(.L_x_28 - $__internal_2_$__cuda_sm10x_tcgen05_guardrail_trap_unallocated_columns_being_dealloced)
$__internal_2_$__cuda_sm10x_tcgen05_guardrail_trap_unallocated_columns_being_dealloced:
[----:B------:R-:W-:Y:S05]  /*7c90*/  BPT.TRAP 0x1 ;  /* 0x000000040000795c */ /* 0x000fea0000300000 */
[----:B------:R-:W-:-:S04]  /*7ca0*/  MOV R3, 0x0 ;  /* 0x0000000000037802 */ /* 0x000fc80000000f00 */
[----:B------:R-:W-:Y:S05]  /*7cb0*/  RET.REL.NODEC R2 `(attn_fwd) ;  /* 0xffffff8002d07950 */ /* 0x000fea0003c3ffff */
.L_x_25:
[----:B------:R-:W-:-:S00]  /*7cc0*/  BRA `(.L_x_25) ;  /* 0xfffffffc00fc7947 */ /* 0x000fc0000383ffff */
[----:B------:R-:W-:-:S00]  /*7cd0*/  NOP ;  /* 0x0000000000007918 */ /* 0x000fc00000000000 */
        /* <DEDUP_REMOVED lines=10> */
.L_x_28:


//--------------------- .nv.global.init           --------------------------
	.section	.nv.global.init,"aw",@progbits
.nv.global.init:
	.type		_$_str,@object
	.size		_$_str,(.L_3 - _$_str)
_$_str:
        /*0000*/ 	.byte	0x5f, 0x5f, 0x43, 0x55, 0x44, 0x41, 0x5f, 0x46, 0x54, 0x5a, 0x00
.L_3:


//--------------------- .nv.shared.attn_fwd       --------------------------
	.section	.nv.shared.attn_fwd,"aw",@nobits
	.sectionflags	@""
	.align	16
	.zero		1024


//--------------------- .nv.shared.reserved.0     --------------------------
	.section	.nv.shared.reserved.0,"aw",@nobits
	.align	8
	.weak		__nv_reservedSMEM_offset_0_alias
	.size		__nv_reservedSMEM_offset_0_alias, 0, 64
	.other		__nv_reservedSMEM_offset_0_alias,@"STO_CUDA_RESERVED_SHARED STV_DEFAULT"
__nv_reservedSMEM_offset_0_alias:
	.zero		0
.nv.shared.reserved.0:
	.zero		64
	.weak		__nv_reservedSMEM_allocation_phase
	.type		__nv_reservedSMEM_allocation_phase,@object
	.size		__nv_reservedSMEM_allocation_phase,(.L_0 - __nv_reservedSMEM_allocation_phase)
__nv_reservedSMEM_allocation_phase:
	.zero		1
.L_0:
	.zero		7
	.weak		__nv_reservedSMEM_devtool_atexit_pc
	.type		__nv_reservedSMEM_devtool_atexit_pc,@object
	.size		__nv_reservedSMEM_devtool_atexit_pc,(__nv_reservedSMEM_allocation_mask - __nv_reservedSMEM_devtool_atexit_pc)
__nv_reservedSMEM_devtool_atexit_pc:
	.zero		8
	.weak		__nv_reservedSMEM_allocation_mask
	.type		__nv_reservedSMEM_allocation_mask,@object
	.size		__nv_reservedSMEM_allocation_mask,(.L_2 - __nv_reservedSMEM_allocation_mask)
__nv_reservedSMEM_allocation_mask:
	.zero		4
.L_2:


//--------------------- .nv.constant0.attn_fwd    --------------------------
	.section	.nv.constant0.attn_fwd,"a",@progbits
	.sectionflags	@""
	.align	4
.nv.constant0.attn_fwd:
	.zero		1032


//--------------------- SYMBOLS --------------------------

	.type		.nv.reservedSmem.offset0,@object
	.size		.nv.reservedSmem.offset0,0x4
	.type		.nv.reservedSmem.cap,@object
	.size		.nv.reservedSmem.cap,0x4
